// auto-generated by cutlass_sweep.gemm — config: {"arch": "sm_90", "cluster_m": 1, "cluster_n": 1, "dtype": "int8", "dtype_b": "int8", "layout": "nt", "stages": 6, "tile_k": 128, "tile_m": 256, "tile_n": 256}
#include "cutlass/cutlass.h"
#include "cutlass/gemm/collective/collective_builder.hpp"
#include "cutlass/gemm/device/gemm_universal_adapter.h"
#include "cutlass/gemm/kernel/gemm_universal.hpp"
#include "cutlass/epilogue/collective/collective_builder.hpp"

using ElemA = int8_t;
using ElemB = int8_t;
using ElemCD = int8_t;
using Acc  = int32_t;
using TileShape    = cute::Shape<cute::_256, cute::_256, cute::_128>;
using ClusterShape = cute::Shape<cute::_1, cute::_1, cute::_1>;

using CollectiveEpilogue = typename cutlass::epilogue::collective::CollectiveBuilder<
    cutlass::arch::Sm90, cutlass::arch::OpClassTensorOp,
    TileShape, ClusterShape,
    cutlass::epilogue::collective::EpilogueTileAuto,
    Acc, Acc,
    ElemCD, cutlass::layout::RowMajor, 128 / cutlass::sizeof_bits<ElemCD>::value,
    ElemCD, cutlass::layout::RowMajor, 128 / cutlass::sizeof_bits<ElemCD>::value,
    cutlass::epilogue::collective::EpilogueScheduleAuto
  >::CollectiveOp;

using CollectiveMainloop = typename cutlass::gemm::collective::CollectiveBuilder<
    cutlass::arch::Sm90, cutlass::arch::OpClassTensorOp,
    ElemA, cutlass::layout::RowMajor, 128 / cutlass::sizeof_bits<ElemA>::value,
    ElemB, cutlass::layout::ColumnMajor, 128 / cutlass::sizeof_bits<ElemB>::value,
    Acc,
    TileShape, ClusterShape,
    cutlass::gemm::collective::StageCount<6>,
    cutlass::gemm::collective::KernelScheduleAuto
  >::CollectiveOp;

using GemmKernel = cutlass::gemm::kernel::GemmUniversal<
    cute::Shape<int,int,int,int>,
    CollectiveMainloop,
    CollectiveEpilogue
>;
using Gemm = cutlass::gemm::device::GemmUniversalAdapter<GemmKernel>;

// Force the device kernel symbol into the cubin without needing a host main.
auto* _anchor = &cutlass::device_kernel<GemmKernel>;


// ===== COMPILED SASS (sm_90a) =====

	.target	sm_90a

	.elftype	@"ET_EXEC"


//--------------------- .note.nv.tkinfo           --------------------------
	.section	.note.nv.tkinfo,"",@"SHT_NOTE"
	.sectionflags	@"SHF_NOTE_NV_TKINFO"
	.tkinfo
        /*0018*/ 	.word	0x00000002
        /*0030*/ 	.string	""
        /*0030*/ 	.string	"ptxas"
        /*0030*/ 	.string	"Cuda compilation tools, release 13.0, V13.0.88"
        /*0030*/ 	.string	"Build cuda_13.0.r13.0/compiler.36424714_0"
        /*0030*/ 	.string	"-arch sm_90a -m 64 "



//--------------------- .note.nv.cuinfo           --------------------------
	.section	.note.nv.cuinfo,"",@"SHT_NOTE"
	.sectionflags	@"SHF_NOTE_NV_CUINFO"
        /*0018*/ 	.short	0x0002
        /*001a*/ 	.short	0x005a
        /*001c*/ 	.short	0x0082
	.zero		2


//--------------------- .nv.info                  --------------------------
	.section	.nv.info,"",@"SHT_CUDA_INFO"
	.align	4


	//----- nvinfo : EIATTR_REGCOUNT
	.align		4
        /*0000*/ 	.byte	0x04, 0x2f
        /*0002*/ 	.short	(.L_15 - .L_14)
	.align		4
.L_14:
        /*0004*/ 	.word	index@(_ZN7cutlass13device_kernelINS_4gemm6kernel13GemmUniversalIN4cute5tupleIJiiiiEEENS1_10collective13CollectiveMmaINS1_34MainloopSm90TmaGmmaWarpSpecializedILi6ENS5_IJNS4_1CILi1EEESB_SB_EEENS1_35KernelTmaWarpSpecializedCooperativeEEENS5_IJNSA_ILi256EEESF_NSA_ILi128EEEEEEaNS5_IJlSB_lEEEaSI_NS4_8TiledMMAINS4_8MMA_AtomIJNS4_4SM904GMMA27MMA_64x256x32_S32S8S8_SS_TNEEEENS4_6LayoutINS5_IJNSA_ILi2EEESB_SB_EEENS5_IJSB_NSA_ILi0EEESS_EEEEENS5_IJNS4_10UnderscoreESV_SV_EEEEENS4_13SM90_TMA_LOADENS4_14ComposedLayoutINS4_7SwizzleILi3ELi4ELi3EEENS4_18smem_ptr_flag_bitsILi8EEENSP_INS5_IJNSA_ILi8EEESG_EEENS5_IJSG_SB_EEEEEEEvNS4_8identityESY_S18_vS19_EENS_8epilogue10collective6detail29Sm90TmaWarpSpecializedAdapterINS1C_15DefaultEpilogueIaSI_SI_NS1B_6thread17LinearCombinationIaLi1EiiLNS1G_9ScaleType4KindE0ELNS_15FloatRoundStyleE2EaEENS1_15EpilogueDefaultEEEEEvvEEEEvNT_6ParamsE)
        /*0008*/ 	.word	0x000000a8


	//----- nvinfo : EIATTR_FRAME_SIZE
	.align		4
.L_15:
        /*000c*/ 	.byte	0x04, 0x11
        /*000e*/ 	.short	(.L_17 - .L_16)
	.align		4
.L_16:
        /*0010*/ 	.word	index@(_ZN7cutlass13device_kernelINS_4gemm6kernel13GemmUniversalIN4cute5tupleIJiiiiEEENS1_10collective13CollectiveMmaINS1_34MainloopSm90TmaGmmaWarpSpecializedILi6ENS5_IJNS4_1CILi1EEESB_SB_EEENS1_35KernelTmaWarpSpecializedCooperativeEEENS5_IJNSA_ILi256EEESF_NSA_ILi128EEEEEEaNS5_IJlSB_lEEEaSI_NS4_8TiledMMAINS4_8MMA_AtomIJNS4_4SM904GMMA27MMA_64x256x32_S32S8S8_SS_TNEEEENS4_6LayoutINS5_IJNSA_ILi2EEESB_SB_EEENS5_IJSB_NSA_ILi0EEESS_EEEEENS5_IJNS4_10UnderscoreESV_SV_EEEEENS4_13SM90_TMA_LOADENS4_14ComposedLayoutINS4_7SwizzleILi3ELi4ELi3EEENS4_18smem_ptr_flag_bitsILi8EEENSP_INS5_IJNSA_ILi8EEESG_EEENS5_IJSG_SB_EEEEEEEvNS4_8identityESY_S18_vS19_EENS_8epilogue10collective6detail29Sm90TmaWarpSpecializedAdapterINS1C_15DefaultEpilogueIaSI_SI_NS1B_6thread17LinearCombinationIaLi1EiiLNS1G_9ScaleType4KindE0ELNS_15FloatRoundStyleE2EaEENS1_15EpilogueDefaultEEEEEvvEEEEvNT_6ParamsE)
        /*0014*/ 	.word	0x00000778


	//----- nvinfo : EIATTR_MIN_STACK_SIZE
	.align		4
.L_17:
        /*0018*/ 	.byte	0x04, 0x12
        /*001a*/ 	.short	(.L_19 - .L_18)
	.align		4
.L_18:
        /*001c*/ 	.word	index@(_ZN7cutlass13device_kernelINS_4gemm6kernel13GemmUniversalIN4cute5tupleIJiiiiEEENS1_10collective13CollectiveMmaINS1_34MainloopSm90TmaGmmaWarpSpecializedILi6ENS5_IJNS4_1CILi1EEESB_SB_EEENS1_35KernelTmaWarpSpecializedCooperativeEEENS5_IJNSA_ILi256EEESF_NSA_ILi128EEEEEEaNS5_IJlSB_lEEEaSI_NS4_8TiledMMAINS4_8MMA_AtomIJNS4_4SM904GMMA27MMA_64x256x32_S32S8S8_SS_TNEEEENS4_6LayoutINS5_IJNSA_ILi2EEESB_SB_EEENS5_IJSB_NSA_ILi0EEESS_EEEEENS5_IJNS4_10UnderscoreESV_SV_EEEEENS4_13SM90_TMA_LOADENS4_14ComposedLayoutINS4_7SwizzleILi3ELi4ELi3EEENS4_18smem_ptr_flag_bitsILi8EEENSP_INS5_IJNSA_ILi8EEESG_EEENS5_IJSG_SB_EEEEEEEvNS4_8identityESY_S18_vS19_EENS_8epilogue10collective6detail29Sm90TmaWarpSpecializedAdapterINS1C_15DefaultEpilogueIaSI_SI_NS1B_6thread17LinearCombinationIaLi1EiiLNS1G_9ScaleType4KindE0ELNS_15FloatRoundStyleE2EaEENS1_15EpilogueDefaultEEEEEvvEEEEvNT_6ParamsE)
        /*0020*/ 	.word	0x00000778
.L_19:


//--------------------- .nv.compat                --------------------------
	.section	.nv.compat,"",@"SHT_CUDA_COMPAT_INFO"
	.align	4
        /*0000*/ 	.byte	0x02, 0x09, 0x01, 0x00, 0x02, 0x02, 0x04, 0x00, 0x02, 0x05, 0x05, 0x00, 0x03, 0x07, 0x01, 0x01
        /*0010*/ 	.byte	0x02, 0x03, 0x01, 0x00, 0x02, 0x06, 0x01, 0x00, 0x04, 0x0b, 0x08, 0x00, 0x00, 0x00, 0x00, 0x00
        /*0020*/ 	.byte	0x00, 0x00, 0x00, 0x00


//--------------------- .nv.info._ZN7cutlass13device_kernelINS_4gemm6kernel13GemmUniversalIN4cute5tupleIJiiiiEEENS1_10collective13CollectiveMmaINS1_34MainloopSm90TmaGmmaWarpSpecializedILi6ENS5_IJNS4_1CILi1EEESB_SB_EEENS1_35KernelTmaWarpSpecializedCooperativeEEENS5_IJNSA_ILi256EEESF_NSA_ILi128EEEEEEaNS5_IJlSB_lEEEaSI_NS4_8TiledMMAINS4_8MMA_AtomIJNS4_4SM904GMMA27MMA_64x256x32_S32S8S8_SS_TNEEEENS4_6LayoutINS5_IJNSA_ILi2EEESB_SB_EEENS5_IJSB_NSA_ILi0EEESS_EEEEENS5_IJNS4_10UnderscoreESV_SV_EEEEENS4_13SM90_TMA_LOADENS4_14ComposedLayoutINS4_7SwizzleILi3ELi4ELi3EEENS4_18smem_ptr_flag_bitsILi8EEENSP_INS5_IJNSA_ILi8EEESG_EEENS5_IJSG_SB_EEEEEEEvNS4_8identityESY_S18_vS19_EENS_8epilogue10collective6detail29Sm90TmaWarpSpecializedAdapterINS1C_15DefaultEpilogueIaSI_SI_NS1B_6thread17LinearCombinationIaLi1EiiLNS1G_9ScaleType4KindE0ELNS_15FloatRoundStyleE2EaEENS1_15EpilogueDefaultEEEEEvvEEEEvNT_6ParamsE --------------------------
	.section	.nv.info._ZN7cutlass13device_kernelINS_4gemm6kernel13GemmUniversalIN4cute5tupleIJiiiiEEENS1_10collective13CollectiveMmaINS1_34MainloopSm90TmaGmmaWarpSpecializedILi6ENS5_IJNS4_1CILi1EEESB_SB_EEENS1_35KernelTmaWarpSpecializedCooperativeEEENS5_IJNSA_ILi256EEESF_NSA_ILi128EEEEEEaNS5_IJlSB_lEEEaSI_NS4_8TiledMMAINS4_8MMA_AtomIJNS4_4SM904GMMA27MMA_64x256x32_S32S8S8_SS_TNEEEENS4_6LayoutINS5_IJNSA_ILi2EEESB_SB_EEENS5_IJSB_NSA_ILi0EEESS_EEEEENS5_IJNS4_10UnderscoreESV_SV_EEEEENS4_13SM90_TMA_LOADENS4_14ComposedLayoutINS4_7SwizzleILi3ELi4ELi3EEENS4_18smem_ptr_flag_bitsILi8EEENSP_INS5_IJNSA_ILi8EEESG_EEENS5_IJSG_SB_EEEEEEEvNS4_8identityESY_S18_vS19_EENS_8epilogue10collective6detail29Sm90TmaWarpSpecializedAdapterINS1C_15DefaultEpilogueIaSI_SI_NS1B_6thread17LinearCombinationIaLi1EiiLNS1G_9ScaleType4KindE0ELNS_15FloatRoundStyleE2EaEENS1_15EpilogueDefaultEEEEEvvEEEEvNT_6ParamsE,"",@"SHT_CUDA_INFO"
	.sectionflags	@""
	.align	4


	//----- nvinfo : EIATTR_CUDA_API_VERSION
	.align		4
        /*0000*/ 	.byte	0x04, 0x37
        /*0002*/ 	.short	(.L_21 - .L_20)
.L_20:
        /*0004*/ 	.word	0x00000082


	//----- nvinfo : EIATTR_KPARAM_INFO
	.align		4
.L_21:
        /*0008*/ 	.byte	0x04, 0x17
        /*000a*/ 	.short	(.L_23 - .L_22)
.L_22:
        /*000c*/ 	.word	0x00000000
        /*0010*/ 	.short	0x0000
        /*0012*/ 	.short	0x0070
        /*0014*/ 	.byte	0x00, 0xf0, 0x01, 0x10


	//----- nvinfo : EIATTR_SPARSE_MMA_MASK
	.align		4
.L_23:
        /*0018*/ 	.byte	0x03, 0x50
        /*001a*/ 	.short	0x0000


	//----- nvinfo : EIATTR_MAXREG_COUNT
	.align		4
        /*001c*/ 	.byte	0x03, 0x1b
        /*001e*/ 	.short	0x00a8


	//----- nvinfo : EIATTR_NUM_BARRIERS
	.align		4
        /*0020*/ 	.byte	0x02, 0x4c
        /*0022*/ 	.byte	0x01
	.zero		1


	//----- nvinfo : EIATTR_EXTERNS
	.align		4
        /*0024*/ 	.byte	0x04, 0x0f
        /*0026*/ 	.short	(.L_25 - .L_24)


	//   ....[0]....
	.align		4
.L_24:
        /*0028*/ 	.word	index@(__assertfail)


	//----- nvinfo : EIATTR_ANNOTATIONS
	.align		4
.L_25:
        /*002c*/ 	.byte	0x04, 0x55
        /*002e*/ 	.short	(.L_27 - .L_26)


	//   ....[0]....
.L_26:
        /*0030*/ 	.word	0x00000001
        /*0034*/ 	.byte	0xd0, 0x06, 0x00, 0x00, 0x01, 0x00, 0x00, 0x00, 0xf0, 0x06, 0x00, 0x00, 0x01, 0x00, 0x00, 0x00
        /* <DEDUP_REMOVED lines=709> */
        /*2c94*/ 	.byte	0xd0, 0x7a, 0x01, 0x00, 0x01, 0x00, 0x00, 0x00, 0xf0, 0x7a, 0x01, 0x00


	//----- nvinfo : EIATTR_MERCURY_ISA_VERSION
	.align		4
.L_27:
        /*2ca0*/ 	.byte	0x03, 0x5f
        /*2ca2*/ 	.short	0x0101


	//----- nvinfo : EIATTR_INT_WARP_WIDE_INSTR_OFFSETS
	.align		4
        /*2ca4*/ 	.byte	0x04, 0x31
        /*2ca6*/ 	.short	(.L_29 - .L_28)


	//   ....[0]....
.L_28:
        /*2ca8*/ 	.word	0x00000540


	//   ....[1]....
        /*2cac*/ 	.word	0x00000550


	//   ....[2]....
        /*2cb0*/ 	.word	0x000005e0


	//----- nvinfo : EIATTR_COOP_GROUP_MASK_REGIDS
	.align		4
.L_29:
        /*2cb4*/ 	.byte	0x04, 0x29
        /*2cb6*/ 	.short	(.L_31 - .L_30)


	//   ....[0]....
.L_30:
        /*2cb8*/ 	.word	0xffffffff


	//   ....[1]....
        /*2cbc*/ 	.word	0xffffffff


	//   ....[2]....
        /*2cc0*/ 	.word	0xffffffff


	//   ....[3]....
        /*2cc4*/ 	.word	0xffffffff


	//   ....[4]....
        /*2cc8*/ 	.word	0xffffffff


	//----- nvinfo : EIATTR_COOP_GROUP_INSTR_OFFSETS
	.align		4
.L_31:
        /*2ccc*/ 	.byte	0x04, 0x28
        /*2cce*/ 	.short	(.L_33 - .L_32)


	//   ....[0]....
.L_32:
        /*2cd0*/ 	.word	0x00000070


	//   ....[1]....
        /*2cd4*/ 	.word	0x00000080


	//   ....[2]....
        /*2cd8*/ 	.word	0x000001a0


	//   ....[3]....
        /*2cdc*/ 	.word	0x000003f0


	//   ....[4]....
        /*2ce0*/ 	.word	0x000011b0


	//----- nvinfo : EIATTR_REG_RECONFIG
	.align		4
.L_33:
        /*2ce4*/ 	.byte	0x01, 0x54
	.zero		2


	//----- nvinfo : EIATTR_SYSCALL_OFFSETS
	.align		4
        /*2ce8*/ 	.byte	0x04, 0x46
        /*2cea*/ 	.short	(.L_35 - .L_34)


	//   ....[0]....
.L_34:
        /*2cec*/ 	.word	0x00001370


	//----- nvinfo : EIATTR_MBARRIER_INSTR_OFFSETS
	.align		4
.L_35:
        /*2cf0*/ 	.byte	0x04, 0x39
        /*2cf2*/ 	.short	(.L_37 - .L_36)


	//   ....[0]....
.L_36:
        /*2cf4*/ 	.word	0x00000320
        /*2cf8*/ 	.word	0x000000ff
        /*2cfc*/ 	.word	0x00000000
        /*2d00*/ 	.short	0x0100
        /*2d02*/ 	.byte	0x08
	.zero		1


	//   ....[1]....
        /*2d04*/ 	.word	0x00000330
        /*2d08*/ 	.word	0x000000ff
        /*2d0c*/ 	.word	0x00000030
        /*2d10*/ 	.short	0x0100
        /*2d12*/ 	.byte	0x08
	.zero		1


	//   ....[2]....
        /*2d14*/ 	.word	0x00000340
        /*2d18*/ 	.word	0x000000ff
        /*2d1c*/ 	.word	0x00000008
        /*2d20*/ 	.short	0x0100
        /*2d22*/ 	.byte	0x08
	.zero		1


	//   ....[3]....
        /*2d24*/ 	.word	0x00000350
        /*2d28*/ 	.word	0x000000ff
        /*2d2c*/ 	.word	0x00000038
        /*2d30*/ 	.short	0x0100
        /*2d32*/ 	.byte	0x08
	.zero		1


	//   ....[4]....
        /*2d34*/ 	.word	0x00000360
        /*2d38*/ 	.word	0x000000ff
        /*2d3c*/ 	.word	0x00000010
        /*2d40*/ 	.short	0x0100
        /*2d42*/ 	.byte	0x08
	.zero		1


	//   ....[5]....
        /*2d44*/ 	.word	0x00000370
        /*2d48*/ 	.word	0x000000ff
        /*2d4c*/ 	.word	0x00000040
        /*2d50*/ 	.short	0x0100
        /*2d52*/ 	.byte	0x08
	.zero		1


	//   ....[6]....
        /*2d54*/ 	.word	0x00000380
        /*2d58*/ 	.word	0x000000ff
        /*2d5c*/ 	.word	0x00000018
        /*2d60*/ 	.short	0x0100
        /*2d62*/ 	.byte	0x08
	.zero		1


	//   ....[7]....
        /*2d64*/ 	.word	0x00000390
        /*2d68*/ 	.word	0x000000ff
        /*2d6c*/ 	.word	0x00000048
        /*2d70*/ 	.short	0x0100
        /*2d72*/ 	.byte	0x08
	.zero		1


	//   ....[8]....
        /*2d74*/ 	.word	0x000003a0
        /*2d78*/ 	.word	0x000000ff
        /*2d7c*/ 	.word	0x00000020
        /*2d80*/ 	.short	0x0100
        /*2d82*/ 	.byte	0x08
	.zero		1


	//   ....[9]....
        /*2d84*/ 	.word	0x000003b0
        /*2d88*/ 	.word	0x000000ff
        /*2d8c*/ 	.word	0x00000050
        /*2d90*/ 	.short	0x0100
        /*2d92*/ 	.byte	0x08
	.zero		1


	//   ....[10]....
        /*2d94*/ 	.word	0x000003c0
        /*2d98*/ 	.word	0x000000ff
        /*2d9c*/ 	.word	0x00000028
        /*2da0*/ 	.short	0x0100
        /*2da2*/ 	.byte	0x08
	.zero		1


	//   ....[11]....
        /*2da4*/ 	.word	0x000003d0
        /*2da8*/ 	.word	0x000000ff
        /*2dac*/ 	.word	0x00000058
        /*2db0*/ 	.short	0x0100
        /*2db2*/ 	.byte	0x08
	.zero		1


	//   ....[12]....
        /*2db4*/ 	.word	0x00000660
        /*2db8*/ 	.word	0x000000ff
        /*2dbc*/ 	.word	0x00000070
        /*2dc0*/ 	.short	0x0100
        /*2dc2*/ 	.byte	0x10
	.zero		1


	//   ....[13]....
        /*2dc4*/ 	.word	0x00000700
        /*2dc8*/ 	.word	0x000000ff
        /*2dcc*/ 	.word	0x00000078
        /*2dd0*/ 	.short	0x0100
        /*2dd2*/ 	.byte	0x10
	.zero		1


	//   ....[14]....
        /*2dd4*/ 	.word	0x00001450
        /*2dd8*/ 	.word	0x00000003
        /*2ddc*/ 	.word	0x00000000
        /*2de0*/ 	.short	0x010a
        /*2de2*/ 	.byte	0x3f
	.zero		1


	//   ....[15]....
        /*2de4*/ 	.word	0x00001490
        /*2de8*/ 	.word	0x00000003
        /*2dec*/ 	.word	0x00000000
        /*2df0*/ 	.short	0x010a
        /*2df2*/ 	.byte	0x3f
	.zero		1


	//   ....[16]....
        /*2df4*/ 	.word	0x00004a90
        /*2df8*/ 	.word	0x00000002
        /*2dfc*/ 	.word	0x00000000
        /*2e00*/ 	.short	0x010a
        /*2e02*/ 	.byte	0x3f
	.zero		1


	//   ....[17]....
        /*2e04*/ 	.word	0x00004ad0
        /*2e08*/ 	.word	0x00000002
        /*2e0c*/ 	.word	0x00000000
        /*2e10*/ 	.short	0x010a
        /*2e12*/ 	.byte	0x3f
	.zero		1


	//   ....[18]....
        /*2e14*/ 	.word	0x00008b70
        /*2e18*/ 	.word	0x00000002
        /*2e1c*/ 	.word	0x00000000
        /*2e20*/ 	.short	0x0101
        /*2e22*/ 	.byte	0x3f
	.zero		1


	//   ....[19]....
        /*2e24*/ 	.word	0x00008d80
        /*2e28*/ 	.word	0x00000000
        /*2e2c*/ 	.word	0x00000000
        /*2e30*/ 	.short	0x0101
        /*2e32*/ 	.byte	0x3f
	.zero		1


	//   ....[20]....
        /*2e34*/ 	.word	0x000176a0
        /*2e38*/ 	.word	0x0000000a
        /*2e3c*/ 	.word	0x00000030
        /*2e40*/ 	.short	0x010a
        /*2e42*/ 	.byte	0x3f
	.zero		1


	//   ....[21]....
        /*2e44*/ 	.word	0x000179f0
        /*2e48*/ 	.word	0x00000002
        /*2e4c*/ 	.word	0x00000078
        /*2e50*/ 	.short	0x0101
        /*2e52*/ 	.byte	0x3f
	.zero		1


	//   ....[22]....
        /*2e54*/ 	.word	0x000181f0
        /*2e58*/ 	.word	0x00000005
        /*2e5c*/ 	.word	0x00000000
        /*2e60*/ 	.short	0x010a
        /*2e62*/ 	.byte	0x3f
	.zero		1


	//   ....[23]....
        /*2e64*/ 	.word	0x00018280
        /*2e68*/ 	.word	0x00000007
        /*2e6c*/ 	.word	0x00000000
        /*2e70*/ 	.short	0x010a
        /*2e72*/ 	.byte	0x3f
	.zero		1


	//   ....[24]....
        /*2e74*/ 	.word	0x00018310
        /*2e78*/ 	.word	0x00000007
        /*2e7c*/ 	.word	0x00000000
        /*2e80*/ 	.short	0x010a
        /*2e82*/ 	.byte	0x3f
	.zero		1


	//   ....[25]....
        /*2e84*/ 	.word	0x000183a0
        /*2e88*/ 	.word	0x00000007
        /*2e8c*/ 	.word	0x00000000
        /*2e90*/ 	.short	0x010a
        /*2e92*/ 	.byte	0x3f
	.zero		1


	//   ....[26]....
        /*2e94*/ 	.word	0x00018430
        /*2e98*/ 	.word	0x00000007
        /*2e9c*/ 	.word	0x00000000
        /*2ea0*/ 	.short	0x010a
        /*2ea2*/ 	.byte	0x3f
	.zero		1


	//   ....[27]....
        /*2ea4*/ 	.word	0x000184c0
        /*2ea8*/ 	.word	0x00000003
        /*2eac*/ 	.word	0x00000000
        /*2eb0*/ 	.short	0x010a
        /*2eb2*/ 	.byte	0x3f
	.zero		1


	//   ....[28]....
        /*2eb4*/ 	.word	0x00018520
        /*2eb8*/ 	.word	0x00000003
        /*2ebc*/ 	.word	0x00000000
        /*2ec0*/ 	.short	0x010a
        /*2ec2*/ 	.byte	0x3f
	.zero		1


	//   ....[29]....
        /*2ec4*/ 	.word	0x00018570
        /*2ec8*/ 	.word	0x00000002
        /*2ecc*/ 	.word	0x00000000
        /*2ed0*/ 	.short	0x010a
        /*2ed2*/ 	.byte	0x3f
	.zero		1


	//   ....[30]....
        /*2ed4*/ 	.word	0x00018640
        /*2ed8*/ 	.word	0x0000000a
        /*2edc*/ 	.word	0x00000030
        /*2ee0*/ 	.short	0x010a
        /*2ee2*/ 	.byte	0x3f
	.zero		1


	//   ....[31]....
        /*2ee4*/ 	.word	0x00018710
        /*2ee8*/ 	.word	0x00000005
        /*2eec*/ 	.word	0x00000000
        /*2ef0*/ 	.short	0x010a
        /*2ef2*/ 	.byte	0x3f
	.zero		1


	//   ....[32]....
        /*2ef4*/ 	.word	0x00018760
        /*2ef8*/ 	.word	0x00000007
        /*2efc*/ 	.word	0x00000000
        /*2f00*/ 	.short	0x010a
        /*2f02*/ 	.byte	0x3f
	.zero		1


	//   ....[33]....
        /*2f04*/ 	.word	0x000187b0
        /*2f08*/ 	.word	0x00000007
        /*2f0c*/ 	.word	0x00000000
        /*2f10*/ 	.short	0x010a
        /*2f12*/ 	.byte	0x3f
	.zero		1


	//   ....[34]....
        /*2f14*/ 	.word	0x00018800
        /*2f18*/ 	.word	0x00000007
        /*2f1c*/ 	.word	0x00000000
        /*2f20*/ 	.short	0x010a
        /*2f22*/ 	.byte	0x3f
	.zero		1


	//   ....[35]....
        /*2f24*/ 	.word	0x00018850
        /*2f28*/ 	.word	0x00000007
        /*2f2c*/ 	.word	0x00000000
        /*2f30*/ 	.short	0x010a
        /*2f32*/ 	.byte	0x3f
	.zero		1


	//----- nvinfo : EIATTR_NUM_MBARRIERS
	.align		4
.L_37:
        /*2f34*/ 	.byte	0x03, 0x38
        /*2f36*/ 	.short	0x000e


	//----- nvinfo : EIATTR_EXIT_INSTR_OFFSETS
	.align		4
        /*2f38*/ 	.byte	0x04, 0x1c
        /*2f3a*/ 	.short	(.L_39 - .L_38)


	//   ....[0]....
.L_38:
        /*2f3c*/ 	.word	0x00000760


	//   ....[1]....
        /*2f40*/ 	.word	0x000010d0


	//   ....[2]....
        /*2f44*/ 	.word	0x00016c20


	//   ....[3]....
        /*2f48*/ 	.word	0x00017330


	//   ....[4]....
        /*2f4c*/ 	.word	0x00018510


	//----- nvinfo : EIATTR_MAX_THREADS
	.align		4
.L_39:
        /*2f50*/ 	.byte	0x04, 0x05
        /*2f52*/ 	.short	(.L_41 - .L_40)
.L_40:
        /*2f54*/ 	.word	0x00000180
        /*2f58*/ 	.word	0x00000001
        /*2f5c*/ 	.word	0x00000001


	//----- nvinfo : EIATTR_CRS_STACK_SIZE
	.align		4
.L_41:
        /*2f60*/ 	.byte	0x04, 0x1e
        /*2f62*/ 	.short	(.L_43 - .L_42)
.L_42:
        /*2f64*/ 	.word	0x00000000


	//----- nvinfo : EIATTR_CBANK_PARAM_SIZE
	.align		4
.L_43:
        /*2f68*/ 	.byte	0x03, 0x19
        /*2f6a*/ 	.short	0x0470


	//----- nvinfo : EIATTR_PARAM_CBANK
	.align		4
        /*2f6c*/ 	.byte	0x04, 0x0a
        /*2f6e*/ 	.short	(.L_45 - .L_44)
	.align		4
.L_44:
        /*2f70*/ 	.word	index@(.nv.constant0._ZN7cutlass13device_kernelINS_4gemm6kernel13GemmUniversalIN4cute5tupleIJiiiiEEENS1_10collective13CollectiveMmaINS1_34MainloopSm90TmaGmmaWarpSpecializedILi6ENS5_IJNS4_1CILi1EEESB_SB_EEENS1_35KernelTmaWarpSpecializedCooperativeEEENS5_IJNSA_ILi256EEESF_NSA_ILi128EEEEEEaNS5_IJlSB_lEEEaSI_NS4_8TiledMMAINS4_8MMA_AtomIJNS4_4SM904GMMA27MMA_64x256x32_S32S8S8_SS_TNEEEENS4_6LayoutINS5_IJNSA_ILi2EEESB_SB_EEENS5_IJSB_NSA_ILi0EEESS_EEEEENS5_IJNS4_10UnderscoreESV_SV_EEEEENS4_13SM90_TMA_LOADENS4_14ComposedLayoutINS4_7SwizzleILi3ELi4ELi3EEENS4_18smem_ptr_flag_bitsILi8EEENSP_INS5_IJNSA_ILi8EEESG_EEENS5_IJSG_SB_EEEEEEEvNS4_8identityESY_S18_vS19_EENS_8epilogue10collective6detail29Sm90TmaWarpSpecializedAdapterINS1C_15DefaultEpilogueIaSI_SI_NS1B_6thread17LinearCombinationIaLi1EiiLNS1G_9ScaleType4KindE0ELNS_15FloatRoundStyleE2EaEENS1_15EpilogueDefaultEEEEEvvEEEEvNT_6ParamsE)
        /*2f74*/ 	.short	0x0210
        /*2f76*/ 	.short	0x0470


	//----- nvinfo : EIATTR_SW_WAR
	.align		4
.L_45:
        /*2f78*/ 	.byte	0x04, 0x36
        /*2f7a*/ 	.short	(.L_47 - .L_46)
.L_46:
        /*2f7c*/ 	.word	0x00000008
.L_47:


//--------------------- .nv.callgraph             --------------------------
	.section	.nv.callgraph,"",@"SHT_CUDA_CALLGRAPH"
	.align	4
	.sectionentsize	8
	.align		4
        /*0000*/ 	.word	0x00000000
	.align		4
        /*0004*/ 	.word	0xffffffff
	.align		4
        /*0008*/ 	.word	index@(_ZN7cutlass13device_kernelINS_4gemm6kernel13GemmUniversalIN4cute5tupleIJiiiiEEENS1_10collective13CollectiveMmaINS1_34MainloopSm90TmaGmmaWarpSpecializedILi6ENS5_IJNS4_1CILi1EEESB_SB_EEENS1_35KernelTmaWarpSpecializedCooperativeEEENS5_IJNSA_ILi256EEESF_NSA_ILi128EEEEEEaNS5_IJlSB_lEEEaSI_NS4_8TiledMMAINS4_8MMA_AtomIJNS4_4SM904GMMA27MMA_64x256x32_S32S8S8_SS_TNEEEENS4_6LayoutINS5_IJNSA_ILi2EEESB_SB_EEENS5_IJSB_NSA_ILi0EEESS_EEEEENS5_IJNS4_10UnderscoreESV_SV_EEEEENS4_13SM90_TMA_LOADENS4_14ComposedLayoutINS4_7SwizzleILi3ELi4ELi3EEENS4_18smem_ptr_flag_bitsILi8EEENSP_INS5_IJNSA_ILi8EEESG_EEENS5_IJSG_SB_EEEEEEEvNS4_8identityESY_S18_vS19_EENS_8epilogue10collective6detail29Sm90TmaWarpSpecializedAdapterINS1C_15DefaultEpilogueIaSI_SI_NS1B_6thread17LinearCombinationIaLi1EiiLNS1G_9ScaleType4KindE0ELNS_15FloatRoundStyleE2EaEENS1_15EpilogueDefaultEEEEEvvEEEEvNT_6ParamsE)
	.align		4
        /*000c*/ 	.word	index@(__assertfail)
	.align		4
        /*0010*/ 	.word	0x00000000
	.align		4
        /*0014*/ 	.word	0xfffffffe
	.align		4
        /*0018*/ 	.word	0x00000000
	.align		4
        /*001c*/ 	.word	0xfffffffd
	.align		4
        /*0020*/ 	.word	0x00000000
	.align		4
        /*0024*/ 	.word	0xfffffffc


//--------------------- .nv.constant4             --------------------------
	.section	.nv.constant4,"a",@progbits
	.align	8
	.align		8
.nv.constant4:
        /*0000*/ 	.dword	__assertfail
	.align		8
        /*0008*/ 	.dword	__unnamed_1
	.align		8
        /*0010*/ 	.dword	_ZN40_INTERNAL_d3004aab_4_k_cu_d61423de_323624cuda3std3__45__cpo5beginE
	.align		8
        /*0018*/ 	.dword	_ZN40_INTERNAL_d3004aab_4_k_cu_d61423de_323624cuda3std3__45__cpo3endE
	.align		8
        /*0020*/ 	.dword	_ZN40_INTERNAL_d3004aab_4_k_cu_d61423de_323624cuda3std3__45__cpo6cbeginE
	.align		8
        /*0028*/ 	.dword	_ZN40_INTERNAL_d3004aab_4_k_cu_d61423de_323624cuda3std3__45__cpo4cendE
	.align		8
        /*0030*/ 	.dword	_ZN40_INTERNAL_d3004aab_4_k_cu_d61423de_323624cuda3std3__442_GLOBAL__N__d3004aab_4_k_cu_d61423de_323626ignoreE
	.align		8
        /*0038*/ 	.dword	_ZN40_INTERNAL_d3004aab_4_k_cu_d61423de_323624cuda3std3__419piecewise_constructE
	.align		8
        /*0040*/ 	.dword	_ZN40_INTERNAL_d3004aab_4_k_cu_d61423de_323624cuda3std3__48in_placeE
	.align		8
        /*0048*/ 	.dword	_ZN40_INTERNAL_d3004aab_4_k_cu_d61423de_323624cuda3std6ranges3__45__cpo4swapE
	.align		8
        /*0050*/ 	.dword	_ZN40_INTERNAL_d3004aab_4_k_cu_d61423de_323624cuda3std6ranges3__45__cpo9iter_moveE
	.align		8
        /*0058*/ 	.dword	_ZN40_INTERNAL_d3004aab_4_k_cu_d61423de_323624cute7productE
	.align		8
        /*0060*/ 	.dword	_ZN40_INTERNAL_d3004aab_4_k_cu_d61423de_323624cute1_E
	.align		8
        /*0068*/ 	.dword	$str$22
	.align		8
        /*0070*/ 	.dword	$str$23


//--------------------- .text._ZN7cutlass13device_kernelINS_4gemm6kernel13GemmUniversalIN4cute5tupleIJiiiiEEENS1_10collective13CollectiveMmaINS1_34MainloopSm90TmaGmmaWarpSpecializedILi6ENS5_IJNS4_1CILi1EEESB_SB_EEENS1_35KernelTmaWarpSpecializedCooperativeEEENS5_IJNSA_ILi256EEESF_NSA_ILi128EEEEEEaNS5_IJlSB_lEEEaSI_NS4_8TiledMMAINS4_8MMA_AtomIJNS4_4SM904GMMA27MMA_64x256x32_S32S8S8_SS_TNEEEENS4_6LayoutINS5_IJNSA_ILi2EEESB_SB_EEENS5_IJSB_NSA_ILi0EEESS_EEEEENS5_IJNS4_10UnderscoreESV_SV_EEEEENS4_13SM90_TMA_LOADENS4_14ComposedLayoutINS4_7SwizzleILi3ELi4ELi3EEENS4_18smem_ptr_flag_bitsILi8EEENSP_INS5_IJNSA_ILi8EEESG_EEENS5_IJSG_SB_EEEEEEEvNS4_8identityESY_S18_vS19_EENS_8epilogue10collective6detail29Sm90TmaWarpSpecializedAdapterINS1C_15DefaultEpilogueIaSI_SI_NS1B_6thread17LinearCombinationIaLi1EiiLNS1G_9ScaleType4KindE0ELNS_15FloatRoundStyleE2EaEENS1_15EpilogueDefaultEEEEEvvEEEEvNT_6ParamsE --------------------------
	.section	.text._ZN7cutlass13device_kernelINS_4gemm6kernel13GemmUniversalIN4cute5tupleIJiiiiEEENS1_10collective13CollectiveMmaINS1_34MainloopSm90TmaGmmaWarpSpecializedILi6ENS5_IJNS4_1CILi1EEESB_SB_EEENS1_35KernelTmaWarpSpecializedCooperativeEEENS5_IJNSA_ILi256EEESF_NSA_ILi128EEEEEEaNS5_IJlSB_lEEEaSI_NS4_8TiledMMAINS4_8MMA_AtomIJNS4_4SM904GMMA27MMA_64x256x32_S32S8S8_SS_TNEEEENS4_6LayoutINS5_IJNSA_ILi2EEESB_SB_EEENS5_IJSB_NSA_ILi0EEESS_EEEEENS5_IJNS4_10UnderscoreESV_SV_EEEEENS4_13SM90_TMA_LOADENS4_14ComposedLayoutINS4_7SwizzleILi3ELi4ELi3EEENS4_18smem_ptr_flag_bitsILi8EEENSP_INS5_IJNSA_ILi8EEESG_EEENS5_IJSG_SB_EEEEEEEvNS4_8identityESY_S18_vS19_EENS_8epilogue10collective6detail29Sm90TmaWarpSpecializedAdapterINS1C_15DefaultEpilogueIaSI_SI_NS1B_6thread17LinearCombinationIaLi1EiiLNS1G_9ScaleType4KindE0ELNS_15FloatRoundStyleE2EaEENS1_15EpilogueDefaultEEEEEvvEEEEvNT_6ParamsE,"ax",@progbits
	.align	128
.text._ZN7cutlass13device_kernelINS_4gemm6kernel13GemmUniversalIN4cute5tupleIJiiiiEEENS1_10collective13CollectiveMmaINS1_34MainloopSm90TmaGmmaWarpSpecializedILi6ENS5_IJNS4_1CILi1EEESB_SB_EEENS1_35KernelTmaWarpSpecializedCooperativeEEENS5_IJNSA_ILi256EEESF_NSA_ILi128EEEEEEaNS5_IJlSB_lEEEaSI_NS4_8TiledMMAINS4_8MMA_AtomIJNS4_4SM904GMMA27MMA_64x256x32_S32S8S8_SS_TNEEEENS4_6LayoutINS5_IJNSA_ILi2EEESB_SB_EEENS5_IJSB_NSA_ILi0EEESS_EEEEENS5_IJNS4_10UnderscoreESV_SV_EEEEENS4_13SM90_TMA_LOADENS4_14ComposedLayoutINS4_7SwizzleILi3ELi4ELi3EEENS4_18smem_ptr_flag_bitsILi8EEENSP_INS5_IJNSA_ILi8EEESG_EEENS5_IJSG_SB_EEEEEEEvNS4_8identityESY_S18_vS19_EENS_8epilogue10collective6detail29Sm90TmaWarpSpecializedAdapterINS1C_15DefaultEpilogueIaSI_SI_NS1B_6thread17LinearCombinationIaLi1EiiLNS1G_9ScaleType4KindE0ELNS_15FloatRoundStyleE2EaEENS1_15EpilogueDefaultEEEEEvvEEEEvNT_6ParamsE:
        .type           _ZN7cutlass13device_kernelINS_4gemm6kernel13GemmUniversalIN4cute5tupleIJiiiiEEENS1_10collective13CollectiveMmaINS1_34MainloopSm90TmaGmmaWarpSpecializedILi6ENS5_IJNS4_1CILi1EEESB_SB_EEENS1_35KernelTmaWarpSpecializedCooperativeEEENS5_IJNSA_ILi256EEESF_NSA_ILi128EEEEEEaNS5_IJlSB_lEEEaSI_NS4_8TiledMMAINS4_8MMA_AtomIJNS4_4SM904GMMA27MMA_64x256x32_S32S8S8_SS_TNEEEENS4_6LayoutINS5_IJNSA_ILi2EEESB_SB_EEENS5_IJSB_NSA_ILi0EEESS_EEEEENS5_IJNS4_10UnderscoreESV_SV_EEEEENS4_13SM90_TMA_LOADENS4_14ComposedLayoutINS4_7SwizzleILi3ELi4ELi3EEENS4_18smem_ptr_flag_bitsILi8EEENSP_INS5_IJNSA_ILi8EEESG_EEENS5_IJSG_SB_EEEEEEEvNS4_8identityESY_S18_vS19_EENS_8epilogue10collective6detail29Sm90TmaWarpSpecializedAdapterINS1C_15DefaultEpilogueIaSI_SI_NS1B_6thread17LinearCombinationIaLi1EiiLNS1G_9ScaleType4KindE0ELNS_15FloatRoundStyleE2EaEENS1_15EpilogueDefaultEEEEEvvEEEEvNT_6ParamsE,@function
        .size           _ZN7cutlass13device_kernelINS_4gemm6kernel13GemmUniversalIN4cute5tupleIJiiiiEEENS1_10collective13CollectiveMmaINS1_34MainloopSm90TmaGmmaWarpSpecializedILi6ENS5_IJNS4_1CILi1EEESB_SB_EEENS1_35KernelTmaWarpSpecializedCooperativeEEENS5_IJNSA_ILi256EEESF_NSA_ILi128EEEEEEaNS5_IJlSB_lEEEaSI_NS4_8TiledMMAINS4_8MMA_AtomIJNS4_4SM904GMMA27MMA_64x256x32_S32S8S8_SS_TNEEEENS4_6LayoutINS5_IJNSA_ILi2EEESB_SB_EEENS5_IJSB_NSA_ILi0EEESS_EEEEENS5_IJNS4_10UnderscoreESV_SV_EEEEENS4_13SM90_TMA_LOADENS4_14ComposedLayoutINS4_7SwizzleILi3ELi4ELi3EEENS4_18smem_ptr_flag_bitsILi8EEENSP_INS5_IJNSA_ILi8EEESG_EEENS5_IJSG_SB_EEEEEEEvNS4_8identityESY_S18_vS19_EENS_8epilogue10collective6detail29Sm90TmaWarpSpecializedAdapterINS1C_15DefaultEpilogueIaSI_SI_NS1B_6thread17LinearCombinationIaLi1EiiLNS1G_9ScaleType4KindE0ELNS_15FloatRoundStyleE2EaEENS1_15EpilogueDefaultEEEEEvvEEEEvNT_6ParamsE,(.L_x_586 - _ZN7cutlass13device_kernelINS_4gemm6kernel13GemmUniversalIN4cute5tupleIJiiiiEEENS1_10collective13CollectiveMmaINS1_34MainloopSm90TmaGmmaWarpSpecializedILi6ENS5_IJNS4_1CILi1EEESB_SB_EEENS1_35KernelTmaWarpSpecializedCooperativeEEENS5_IJNSA_ILi256EEESF_NSA_ILi128EEEEEEaNS5_IJlSB_lEEEaSI_NS4_8TiledMMAINS4_8MMA_AtomIJNS4_4SM904GMMA27MMA_64x256x32_S32S8S8_SS_TNEEEENS4_6LayoutINS5_IJNSA_ILi2EEESB_SB_EEENS5_IJSB_NSA_ILi0EEESS_EEEEENS5_IJNS4_10UnderscoreESV_SV_EEEEENS4_13SM90_TMA_LOADENS4_14ComposedLayoutINS4_7SwizzleILi3ELi4ELi3EEENS4_18smem_ptr_flag_bitsILi8EEENSP_INS5_IJNSA_ILi8EEESG_EEENS5_IJSG_SB_EEEEEEEvNS4_8identityESY_S18_vS19_EENS_8epilogue10collective6detail29Sm90TmaWarpSpecializedAdapterINS1C_15DefaultEpilogueIaSI_SI_NS1B_6thread17LinearCombinationIaLi1EiiLNS1G_9ScaleType4KindE0ELNS_15FloatRoundStyleE2EaEENS1_15EpilogueDefaultEEEEEvvEEEEvNT_6ParamsE)
        .other          _ZN7cutlass13device_kernelINS_4gemm6kernel13GemmUniversalIN4cute5tupleIJiiiiEEENS1_10collective13CollectiveMmaINS1_34MainloopSm90TmaGmmaWarpSpecializedILi6ENS5_IJNS4_1CILi1EEESB_SB_EEENS1_35KernelTmaWarpSpecializedCooperativeEEENS5_IJNSA_ILi256EEESF_NSA_ILi128EEEEEEaNS5_IJlSB_lEEEaSI_NS4_8TiledMMAINS4_8MMA_AtomIJNS4_4SM904GMMA27MMA_64x256x32_S32S8S8_SS_TNEEEENS4_6LayoutINS5_IJNSA_ILi2EEESB_SB_EEENS5_IJSB_NSA_ILi0EEESS_EEEEENS5_IJNS4_10UnderscoreESV_SV_EEEEENS4_13SM90_TMA_LOADENS4_14ComposedLayoutINS4_7SwizzleILi3ELi4ELi3EEENS4_18smem_ptr_flag_bitsILi8EEENSP_INS5_IJNSA_ILi8EEESG_EEENS5_IJSG_SB_EEEEEEEvNS4_8identityESY_S18_vS19_EENS_8epilogue10collective6detail29Sm90TmaWarpSpecializedAdapterINS1C_15DefaultEpilogueIaSI_SI_NS1B_6thread17LinearCombinationIaLi1EiiLNS1G_9ScaleType4KindE0ELNS_15FloatRoundStyleE2EaEENS1_15EpilogueDefaultEEEEEvvEEEEvNT_6ParamsE,@"STO_CUDA_ENTRY STV_DEFAULT"
_ZN7cutlass13device_kernelINS_4gemm6kernel13GemmUniversalIN4cute5tupleIJiiiiEEENS1_10collective13CollectiveMmaINS1_34MainloopSm90TmaGmmaWarpSpecializedILi6ENS5_IJNS4_1CILi1EEESB_SB_EEENS1_35KernelTmaWarpSpecializedCooperativeEEENS5_IJNSA_ILi256EEESF_NSA_ILi128EEEEEEaNS5_IJlSB_lEEEaSI_NS4_8TiledMMAINS4_8MMA_AtomIJNS4_4SM904GMMA27MMA_64x256x32_S32S8S8_SS_TNEEEENS4_6LayoutINS5_IJNSA_ILi2EEESB_SB_EEENS5_IJSB_NSA_ILi0EEESS_EEEEENS5_IJNS4_10UnderscoreESV_SV_EEEEENS4_13SM90_TMA_LOADENS4_14ComposedLayoutINS4_7SwizzleILi3ELi4ELi3EEENS4_18smem_ptr_flag_bitsILi8EEENSP_INS5_IJNSA_ILi8EEESG_EEENS5_IJSG_SB_EEEEEEEvNS4_8identityESY_S18_vS19_EENS_8epilogue10collective6detail29Sm90TmaWarpSpecializedAdapterINS1C_15DefaultEpilogueIaSI_SI_NS1B_6thread17LinearCombinationIaLi1EiiLNS1G_9ScaleType4KindE0ELNS_15FloatRoundStyleE2EaEENS1_15EpilogueDefaultEEEEEvvEEEEvNT_6ParamsE:
[----:B------:R-:W0:Y:S02]  /*0000*/  LDC R1, c[0x0][0x28] ;  /* 0x00000a00ff017b82 */ /* 0x000e240000000800 */
[----:B0-----:R-:W-:Y:S01]  /*0010*/  VIADD R1, R1, 0xfffff888 ;  /* 0xfffff88801017836 */ /* 0x001fe20000000000 */
[----:B------:R-:W0:Y:S01]  /*0020*/  S2R R2, SR_TID.X ;  /* 0x0000000000027919 */ /* 0x000e220000002100 */
[----:B------:R-:W-:Y:S01]  /*0030*/  ELECT P0, URZ, PT ;  /* 0x00000000003f782f */ /* 0x000fe20003800000 */
[----:B------:R-:W-:Y:S01]  /*0040*/  BSSY B0, `(.L_x_0) ;  /* 0x0000015000007945 */ /* 0x000fe20003800000 */
[--C-:B0-----:R-:W-:Y:S02]  /*0050*/  SHF.R.U32.HI R0, RZ, 0x5, R2.reuse ;  /* 0x00000005ff007819 */ /* 0x101fe40000011602 */
[----:B------:R-:W-:-:S03]  /*0060*/  SHF.R.U32.HI R2, RZ, 0x7, R2 ;  /* 0x00000007ff027819 */ /* 0x000fc60000011602 */
[----:B------:R-:W0:Y:S04]  /*0070*/  SHFL.IDX PT, R3, R0, RZ, 0x1f ;  /* 0x00001fff00037589 */ /* 0x000e2800000e0000 */
[----:B------:R-:W1:Y:S01]  /*0080*/  SHFL.IDX PT, R2, R2, RZ, 0x1f ;  /* 0x00001fff02027589 */ /* 0x000e6200000e0000 */
[----:B0-----:R-:W-:Y:S02]  /*0090*/  R2UR UR10, R3 ;  /* 0x00000000030a72ca */ /* 0x001fe400000e0000 */
[----:B-1----:R-:W-:-:S11]  /*00a0*/  R2UR UR5, R2 ;  /* 0x00000000020572ca */ /* 0x002fd600000e0000 */
[----:B------:R-:W-:Y:S02]  /*00b0*/  USHF.R.S32.HI UR4, URZ, 0x1f, UR10 ;  /* 0x0000001f3f047899 */ /* 0x000fe4000801140a */
[----:B------:R-:W-:Y:S02]  /*00c0*/  ISETP.NE.OR P0, PT, RZ, UR10, !P0 ;  /* 0x0000000aff007c0c */ /* 0x000fe4000c705670 */
[----:B------:R-:W-:-:S04]  /*00d0*/  ULEA.HI UR4, UR4, UR10, URZ, 0x2 ;  /* 0x0000000a04047291 */ /* 0x000fc8000f8f103f */
[----:B------:R-:W-:-:S04]  /*00e0*/  ULOP3.LUT UR4, UR4, 0xfffffffc, URZ, 0xc0, !UPT ;  /* 0xfffffffc04047892 */ /* 0x000fc8000f8ec03f */
[----:B------:R-:W-:-:S03]  /*00f0*/  UIADD3 UR10, UR10, -UR4, URZ ;  /* 0x800000040a0a7290 */ /* 0x000fc6000fffe03f */
[----:B------:R-:W-:Y:S09]  /*0100*/  @P0 BRA `(.L_x_1) ;  /* 0x0000000000200947 */ /* 0x000ff20003800000 */
[----:B------:R-:W-:Y:S02]  /*0110*/  ULDC.64 UR6, c[0x0][0x198] ;  /* 0x0000660000067ab9 */ /* 0x000fe40000000a00 */
[----:B------:R-:W-:Y:S02]  /*0120*/  UIADD3 UR8, UP0, UR6, 0xf0, URZ ;  /* 0x000000f006087890 */ /* 0x000fe4000ff1e03f */
[----:B------:R-:W-:Y:S02]  /*0130*/  UIADD3 UR6, UP1, UR6, 0x1f0, URZ ;  /* 0x000001f006067890 */ /* 0x000fe4000ff3e03f */
[----:B------:R-:W-:Y:S02]  /*0140*/  UIADD3.X UR9, URZ, UR7, URZ, UP0, !UPT ;  /* 0x000000073f097290 */ /* 0x000fe400087fe43f */
[----:B------:R-:W-:-:S07]  /*0150*/  UIADD3.X UR7, URZ, UR7, URZ, UP1, !UPT ;  /* 0x000000073f077290 */ /* 0x000fce0008ffe43f */
[----:B------:R0:W-:Y:S02]  /*0160*/  UTMACCTL.PF [UR8] ;  /* 0x00000000080079b9 */ /* 0x0001e40008040000 */
[----:B------:R0:W-:Y:S02]  /*0170*/  UTMACCTL.PF [UR6] ;  /* 0x00000000060079b9 */ /* 0x0001e40008040000 */
[----:B0-----:R-:W-:Y:S01]  /*0180*/  NOP ;  /* 0x0000000000007918 */ /* 0x001fe20000000000 */
.L_x_1:
[----:B------:R-:W-:Y:S05]  /*0190*/  BSYNC B0 ;  /* 0x0000000000007941 */ /* 0x000fea0003800000 */
.L_x_0:
[----:B------:R-:W0:Y:S01]  /*01a0*/  SHFL.IDX PT, R2, R0, RZ, 0x1f ;  /* 0x00001fff00027589 */ /* 0x000e2200000e0000 */
[----:B------:R-:W-:Y:S01]  /*01b0*/  UISETP.NE.AND UP0, UPT, UR10, 0x3, UPT ;  /* 0x000000030a00788c */ /* 0x000fe2000bf05270 */
[----:B------:R-:W-:Y:S01]  /*01c0*/  ISETP.NE.AND P1, PT, RZ, UR5, PT ;  /* 0x00000005ff007c0c */ /* 0x000fe2000bf25270 */
[----:B------:R-:W-:Y:S02]  /*01d0*/  UIADD3 UR18, UR5, -0x1, URZ ;  /* 0xffffffff05127890 */ /* 0x000fe4000fffe03f */
[----:B------:R-:W-:Y:S02]  /*01e0*/  UISETP.EQ.OR UP0, UPT, UR10, URZ, !UP0 ;  /* 0x0000003f0a00728c */ /* 0x000fe4000c702670 */
[----:B------:R-:W-:Y:S02]  /*01f0*/  UISETP.GE.U32.AND UP1, UPT, UR18, 0x2, UPT ;  /* 0x000000021200788c */ /* 0x000fe4000bf26070 */
[----:B------:R-:W-:-:S04]  /*0200*/  UISETP.EQ.AND UP0, UPT, UR5, URZ, UP0 ;  /* 0x0000003f0500728c */ /* 0x000fc80008702270 */
[----:B------:R-:W-:-:S04]  /*0210*/  USEL UR40, URZ, 0x1, !UP0 ;  /* 0x000000013f287887 */ /* 0x000fc8000c000000 */
[----:B------:R-:W-:Y:S01]  /*0220*/  USEL UR40, UR40, 0x2, UP1 ;  /* 0x0000000228287887 */ /* 0x000fe20008800000 */
[----:B0-----:R-:W-:-:S13]  /*0230*/  ISETP.NE.AND P0, PT, R2, RZ, PT ;  /* 0x000000ff0200720c */ /* 0x001fda0003f05270 */
[----:B------:R-:W-:Y:S05]  /*0240*/  @P0 BRA `(.L_x_2) ;  /* 0x0000000000680947 */ /* 0x000fea0003800000 */
[----:B------:R-:W0:Y:S01]  /*0250*/  S2UR UR8, SR_CgaCtaId ;  /* 0x00000000000879c3 */ /* 0x000e220000008800 */
[----:B------:R-:W-:Y:S01]  /*0260*/  UMOV UR4, 0x400 ;  /* 0x0000040000047882 */ /* 0x000fe20000000000 */
[----:B------:R-:W-:Y:S01]  /*0270*/  UMOV UR5, 0x1 ;  /* 0x0000000100057882 */ /* 0x000fe20000000000 */
[----:B------:R-:W-:Y:S01]  /*0280*/  UMOV UR6, 0x100 ;  /* 0x0000010000067882 */ /* 0x000fe20000000000 */
[----:B------:R-:W-:Y:S01]  /*0290*/  ELECT P0, URZ, PT ;  /* 0x00000000003f782f */ /* 0x000fe20003800000 */
[----:B------:R-:W-:-:S04]  /*02a0*/  UIADD3 UR6, -UR6, 0x100000, URZ ;  /* 0x0010000006067890 */ /* 0x000fc8000fffe13f */
[----:B------:R-:W-:Y:S02]  /*02b0*/  USHF.L.U32 UR7, UR6, 0xb, URZ ;  /* 0x0000000b06077899 */ /* 0x000fe4000800063f */
[----:B------:R-:W-:Y:S02]  /*02c0*/  USHF.L.U32 UR6, UR6, 0x1, URZ ;  /* 0x0000000106067899 */ /* 0x000fe4000800063f */
[----:B0-----:R-:W-:Y:S02]  /*02d0*/  ULEA UR8, UR8, UR4, 0x18 ;  /* 0x0000000408087291 */ /* 0x001fe4000f8ec03f */
[----:B------:R-:W-:-:S04]  /*02e0*/  UIADD3 UR4, -UR5, 0x100000, URZ ;  /* 0x0010000005047890 */ /* 0x000fc8000fffe13f */
[----:B------:R-:W-:Y:S02]  /*02f0*/  USHF.L.U32 UR5, UR4, 0xb, URZ ;  /* 0x0000000b04057899 */ /* 0x000fe4000800063f */
[----:B------:R-:W-:Y:S01]  /*0300*/  USHF.L.U32 UR4, UR4, 0x1, URZ ;  /* 0x0000000104047899 */ /* 0x000fe2000800063f */
[----:B------:R-:W0:Y:S11]  /*0310*/  FENCE.VIEW.ASYNC.S ;  /* 0x00000000000073c6 */ /* 0x000e360000000000 */
[----:B0-----:R0:W1:Y:S01]  /*0320*/  SYNCS.EXCH.64 URZ, [UR8], UR4 ;  /* 0x00000004083f75b2 */ /* 0x0010620008000100 */
[----:B------:R0:W2:Y:S01]  /*0330*/  SYNCS.EXCH.64 URZ, [UR8+0x30], UR6 ;  /* 0x00003006083f75b2 */ /* 0x0000a20008000100 */
[----:B------:R0:W3:Y:S01]  /*0340*/  SYNCS.EXCH.64 URZ, [UR8+0x8], UR4 ;  /* 0x00000804083f75b2 */ /* 0x0000e20008000100 */
[----:B------:R0:W4:Y:S01]  /*0350*/  SYNCS.EXCH.64 URZ, [UR8+0x38], UR6 ;  /* 0x00003806083f75b2 */ /* 0x0001220008000100 */
[----:B------:R0:W0:Y:S01]  /*0360*/  SYNCS.EXCH.64 URZ, [UR8+0x10], UR4 ;  /* 0x00001004083f75b2 */ /* 0x0000220008000100 */
[----:B------:R0:W0:Y:S01]  /*0370*/  SYNCS.EXCH.64 URZ, [UR8+0x40], UR6 ;  /* 0x00004006083f75b2 */ /* 0x0000220008000100 */
[----:B------:R0:W0:Y:S01]  /*0380*/  SYNCS.EXCH.64 URZ, [UR8+0x18], UR4 ;  /* 0x00001804083f75b2 */ /* 0x0000220008000100 */
[----:B------:R0:W0:Y:S01]  /*0390*/  SYNCS.EXCH.64 URZ, [UR8+0x48], UR6 ;  /* 0x00004806083f75b2 */ /* 0x0000220008000100 */
[----:B------:R0:W0:Y:S01]  /*03a0*/  SYNCS.EXCH.64 URZ, [UR8+0x20], UR4 ;  /* 0x00002004083f75b2 */ /* 0x0000220008000100 */
[----:B------:R0:W0:Y:S01]  /*03b0*/  SYNCS.EXCH.64 URZ, [UR8+0x50], UR6 ;  /* 0x00005006083f75b2 */ /* 0x0000220008000100 */
[----:B------:R0:W0:Y:S01]  /*03c0*/  SYNCS.EXCH.64 URZ, [UR8+0x28], UR4 ;  /* 0x00002804083f75b2 */ /* 0x0000220008000100 */
[----:B------:R0:W0:Y:S01]  /*03d0*/  SYNCS.EXCH.64 URZ, [UR8+0x58], UR6 ;  /* 0x00005806083f75b2 */ /* 0x0000220008000100 */
[----:B------:R-:W-:Y:S01]  /*03e0*/  NOP ;  /* 0x0000000000007918 */ /* 0x000fe20000000000 */
.L_x_2:
[----:B------:R-:W5:Y:S01]  /*03f0*/  SHFL.IDX PT, R0, R0, RZ, 0x1f ;  /* 0x00001fff00007589 */ /* 0x000f6200000e0000 */
[----:B------:R-:W-:Y:S01]  /*0400*/  ELECT P0, URZ, PT ;  /* 0x00000000003f782f */ /* 0x000fe20003800000 */
[----:B------:R-:W1:Y:S01]  /*0410*/  S2UR UR17, SR_CTAID.Y ;  /* 0x00000000001179c3 */ /* 0x000e620000002600 */
[----:B0-----:R-:W-:Y:S01]  /*0420*/  ULDC UR5, c[0x0][0x65c] ;  /* 0x0001970000057ab9 */ /* 0x001fe20000000800 */
[----:B------:R-:W-:Y:S01]  /*0430*/  UMOV UR12, 0x20 ;  /* 0x00000020000c7882 */ /* 0x000fe20000000000 */
[----:B------:R-:W-:Y:S01]  /*0440*/  UISETP.NE.AND UP2, UPT, UR5, 0x1, UPT ;  /* 0x000000010500788c */ /* 0x000fe2000bf45270 */
[----:B------:R-:W-:Y:S01]  /*0450*/  NOP ;  /* 0x0000000000007918 */ /* 0x000fe20000000000 */
[----:B------:R-:W-:Y:S02]  /*0460*/  NOP ;  /* 0x0000000000007918 */ /* 0x000fe40000000000 */
[----:B------:R-:W-:Y:S01]  /*0470*/  UP2UR UR46, UPR, URZ, 0x4 ;  /* 0x000000043f2e7883 */ /* 0x000fe20008000000 */
[----:B------:R-:W0:Y:S01]  /*0480*/  S2UR UR4, SR_CTAID.X ;  /* 0x00000000000479c3 */ /* 0x000e220000002500 */
[----:B------:R-:W-:-:S02]  /*0490*/  PLOP3.LUT P2, PT, PT, PT, UP2, 0x80, 0x0 ;  /* 0x000000000000781c */ /* 0x000fc40003f4f028 */
[----:B------:R-:W-:Y:S02]  /*04a0*/  PLOP3.LUT P4, PT, PT, PT, UP2, 0x80, 0x0 ;  /* 0x000000000000781c */ /* 0x000fe40003f8f028 */
[----:B------:R-:W-:Y:S01]  /*04b0*/  PLOP3.LUT P3, PT, PT, PT, UP2, 0x80, 0x0 ;  /* 0x000000000000781c */ /* 0x000fe20003f6f028 */
[----:B------:R-:W-:Y:S01]  /*04c0*/  @UP2 ULDC UR14, c[0x0][0x10] ;  /* 0x00000400000e2ab9 */ /* 0x000fe20000000800 */
[----:B------:R-:W-:Y:S01]  /*04d0*/  @UP2 UMOV UR9, URZ ;  /* 0x0000003f00092c82 */ /* 0x000fe20008000000 */
[----:B------:R-:W-:Y:S01]  /*04e0*/  @!UP2 ULDC UR11, c[0x0][0xc] ;  /* 0x00000300000baab9 */ /* 0x000fe20000000800 */
[----:B-----5:R-:W-:Y:S01]  /*04f0*/  ISETP.NE.OR P0, PT, R0, RZ, !P0 ;  /* 0x000000ff0000720c */ /* 0x020fe20004705670 */
[----:B-1----:R-:W-:Y:S02]  /*0500*/  @UP2 UMOV UR7, UR17 ;  /* 0x0000001100072c82 */ /* 0x002fe40008000000 */
[----:B------:R-:W-:Y:S01]  /*0510*/  @UP2 UMOV UR8, UR7 ;  /* 0x0000000700082c82 */ /* 0x000fe20008000000 */
[----:B------:R-:W-:Y:S01]  /*0520*/  @!UP2 UMOV UR7, UR17 ;  /* 0x000000110007ac82 */ /* 0x000fe20008000000 */
[----:B0-----:R-:W-:-:S08]  /*0530*/  @UP2 UIMAD.WIDE.U32 UR14, UR4, UR14, UR8 ;  /* 0x0000000e040e22a5 */ /* 0x001fd0000f8e0008 */
[----:B------:R-:W-:Y:S01]  /*0540*/  VOTEU.ALL UP0, P0 ;  /* 0x00000000003f7886 */ /* 0x000fe20000000000 */
[----:B------:R-:W-:Y:S01]  /*0550*/  VOTEU.ALL UP1, P0 ;  /* 0x00000000003f7886 */ /* 0x000fe20000020000 */
[----:B------:R-:W-:Y:S01]  /*0560*/  IMAD.U32 R2, RZ, RZ, UR14 ;  /* 0x0000000eff027e24 */ /* 0x000fe2000f8e00ff */
[----:B------:R-:W-:Y:S02]  /*0570*/  MOV R3, UR15 ;  /* 0x0000000f00037c02 */ /* 0x000fe40008000f00 */
[----:B------:R-:W0:Y:S01]  /*0580*/  @!UP0 S2UR UR6, SR_CgaCtaId ;  /* 0x00000000000689c3 */ /* 0x000e220000008800 */
[----:B------:R-:W-:Y:S01]  /*0590*/  @!UP0 UMOV UR5, 0x400 ;  /* 0x0000040000058882 */ /* 0x000fe20000000000 */
[----:B------:R-:W-:-:S04]  /*05a0*/  @!UP0 UIADD3 UR12, -UR12, 0x100000, URZ ;  /* 0x001000000c0c8890 */ /* 0x000fc8000fffe13f */
[----:B------:R-:W-:Y:S02]  /*05b0*/  @!UP0 USHF.L.U32 UR13, UR12, 0xb, URZ ;  /* 0x0000000b0c0d8899 */ /* 0x000fe4000800063f */
[----:B------:R-:W-:Y:S02]  /*05c0*/  @!UP0 USHF.L.U32 UR12, UR12, 0x1, URZ ;  /* 0x000000010c0c8899 */ /* 0x000fe4000800063f */
[----:B0-----:R-:W-:Y:S01]  /*05d0*/  @!UP0 ULEA UR16, UR6, UR5, 0x18 ;  /* 0x0000000506108291 */ /* 0x001fe2000f8ec03f */
[----:B------:R-:W-:Y:S01]  /*05e0*/  VOTEU.ALL UP0, P0 ;  /* 0x00000000003f7886 */ /* 0x000fe20000000000 */
[----:B------:R-:W-:Y:S01]  /*05f0*/  PLOP3.LUT P0, PT, PT, PT, UP2, 0x80, 0x0 ;  /* 0x000000000000781c */ /* 0x000fe20003f0f028 */
[----:B------:R-:W-:Y:S01]  /*0600*/  UMOV UR5, URZ ;  /* 0x0000003f00057c82 */ /* 0x000fe20008000000 */
[----:B------:R-:W-:Y:S01]  /*0610*/  @UP2 UMOV UR6, URZ ;  /* 0x0000003f00062c82 */ /* 0x000fe20008000000 */
[----:B------:R-:W-:Y:S02]  /*0620*/  @!UP2 UIMAD.WIDE.U32 UR8, UR11, UR7, UR4 ;  /* 0x000000070b08a2a5 */ /* 0x000fe4000f8e0004 */
[----:B------:R-:W-:-:S04]  /*0630*/  @UP2 UIADD3 UR6, UR15, UR6, URZ ;  /* 0x000000060f062290 */ /* 0x000fc8000fffe03f */
[----:B------:R-:W-:Y:S01]  /*0640*/  MOV R5, UR9 ;  /* 0x0000000900057c02 */ /* 0x000fe20008000f00 */
[----:B------:R-:W0:Y:S02]  /*0650*/  FENCE.VIEW.ASYNC.S ;  /* 0x00000000000073c6 */ /* 0x000e240000000000 */
[----:B0-----:R0:W2:Y:S01]  /*0660*/  @!UP0 SYNCS.EXCH.64 URZ, [UR16+0x70], UR12 ;  /* 0x0000700c103f85b2 */ /* 0x0010a20008000100 */
[----:B------:R-:W-:Y:S02]  /*0670*/  @P2 IMAD.U32 R6, RZ, RZ, UR6 ;  /* 0x00000006ff062e24 */ /* 0x000fe4000f8e00ff */
[----:B------:R-:W-:Y:S01]  /*0680*/  @P0 IMAD.MOV.U32 R7, RZ, RZ, R2 ;  /* 0x000000ffff070224 */ /* 0x000fe200078e0002 */
[----:B------:R-:W-:Y:S01]  /*0690*/  MOV R2, UR8 ;  /* 0x0000000800027c02 */ /* 0x000fe20008000f00 */
[----:B------:R-:W-:Y:S02]  /*06a0*/  @!P4 IMAD.MOV.U32 R6, RZ, RZ, R5 ;  /* 0x000000ffff06c224 */ /* 0x000fe400078e0005 */
[----:B------:R-:W-:-:S02]  /*06b0*/  IMAD.U32 R3, RZ, RZ, UR9 ;  /* 0x00000009ff037e24 */ /* 0x000fc4000f8e00ff */
[----:B------:R-:W-:Y:S01]  /*06c0*/  @!P3 IMAD.MOV.U32 R7, RZ, RZ, R2 ;  /* 0x000000ffff07b224 */ /* 0x000fe200078e0002 */
[----:B------:R0:W-:Y:S01]  /*06d0*/  STL [R1+0x200], R6 ;  /* 0x0002000601007387 */ /* 0x0001e20000100800 */
[----:B------:R-:W-:-:S03]  /*06e0*/  IMAD.U32 R4, RZ, RZ, UR8 ;  /* 0x00000008ff047e24 */ /* 0x000fc6000f8e00ff */
[----:B------:R0:W-:Y:S01]  /*06f0*/  STL [R1+0x204], R7 ;  /* 0x0002040701007387 */ /* 0x0001e20000100800 */
[----:B------:R0:W2:Y:S01]  /*0700*/  @!UP1 SYNCS.EXCH.64 URZ, [UR16+0x78], UR12 ;  /* 0x0000780c103f95b2 */ /* 0x0000a20008000100 */
[----:B------:R-:W-:Y:S01]  /*0710*/  NOP ;  /* 0x0000000000007918 */ /* 0x000fe20000000000 */
[----:B--234-:R-:W-:Y:S06]  /*0720*/  BAR.SYNC.DEFER_BLOCKING 0x0 ;  /* 0x0000000000007b1d */ /* 0x01cfec0000010000 */
[----:B------:R-:W-:Y:S05]  /*0730*/  @!P1 BRA `(.L_x_3) ;  /* 0x00000164003c9947 */ /* 0x000fea0003800000 */
[----:B------:R-:W-:-:S06]  /*0740*/  UISETP.GT.U32.AND UP0, UPT, UR18, 0x1, UPT ;  /* 0x000000011200788c */ /* 0x000fcc000bf04070 */
[----:B------:R-:W-:-:S13]  /*0750*/  PLOP3.LUT P0, PT, PT, PT, UP0, 0x80, 0x0 ;  /* 0x000000000000781c */ /* 0x000fda0003f0f008 */
[----:B0-----:R-:W-:Y:S05]  /*0760*/  @P0 EXIT ;  /* 0x000000000000094d */ /* 0x001fea0003800000 */
[----:B------:R-:W-:Y:S01]  /*0770*/  ULDC.64 UR8, c[0x0][0x650] ;  /* 0x0001940000087ab9 */ /* 0x000fe20000000a00 */
[----:B------:R-:W-:Y:S01]  /*0780*/  UMOV UR41, 0xffffffff ;  /* 0xffffffff00297882 */ /* 0x000fe20000000000 */
[----:B------:R-:W-:Y:S01]  /*0790*/  ISETP.GE.U32.AND P0, PT, R7, UR8, PT ;  /* 0x0000000807007c0c */ /* 0x000fe2000bf06070 */
[----:B------:R-:W-:Y:S01]  /*07a0*/  UMOV UR42, 0xffffffff ;  /* 0xffffffff002a7882 */ /* 0x000fe20000000000 */
[----:B------:R-:W-:Y:S01]  /*07b0*/  UMOV UR43, 0xffffffff ;  /* 0xffffffff002b7882 */ /* 0x000fe20000000000 */
[----:B------:R-:W-:Y:S02]  /*07c0*/  PRMT R0, RZ, 0x7610, R0 ;  /* 0x00007610ff007816 */ /* 0x000fe40000000000 */
[----:B------:R-:W-:-:S13]  /*07d0*/  ISETP.GE.U32.AND.EX P0, PT, R6, UR9, PT, P0 ;  /* 0x0000000906007c0c */ /* 0x000fda000bf06100 */
[----:B------:R-:W-:Y:S05]  /*07e0*/  @P0 BRA `(.L_x_4) ;  /* 0x0000000400800947 */ /* 0x000fea0003800000 */
[----:B------:R-:W-:Y:S01]  /*07f0*/  I2FP.F32.U32 R0, UR4 ;  /* 0x0000000400007c45 */ /* 0x000fe20008201000 */
[----:B------:R-:W-:Y:S01]  /*0800*/  ULDC.64 UR16, c[0x0][0x628] ;  /* 0x00018a0000107ab9 */ /* 0x000fe20000000a00 */
[----:B------:R-:W-:Y:S01]  /*0810*/  ULDC UR6, c[0x0][0x150] ;  /* 0x0000540000067ab9 */ /* 0x000fe20000000800 */
[----:B------:R-:W-:Y:S01]  /*0820*/  ISETP.NE.U32.AND P0, PT, RZ, UR16, PT ;  /* 0x00000010ff007c0c */ /* 0x000fe2000bf05070 */
[----:B------:R-:W-:Y:S01]  /*0830*/  ULDC UR15, c[0x0][0x630] ;  /* 0x00018c00000f7ab9 */ /* 0x000fe20000000800 */
[----:B------:R-:W-:Y:S01]  /*0840*/  FMUL R0, R0, UR6 ;  /* 0x0000000600007c20 */ /* 0x000fe20008400000 */
[----:B------:R-:W-:Y:S01]  /*0850*/  R2UR UR18, R7 ;  /* 0x00000000071272ca */ /* 0x000fe200000e0000 */
[----:B------:R-:W-:Y:S01]  /*0860*/  ULDC UR20, c[0x0][0x154] ;  /* 0x0000550000147ab9 */ /* 0x000fe20000000800 */
[----:B------:R-:W-:Y:S01]  /*0870*/  ISETP.NE.AND.EX P0, PT, RZ, UR17, PT, P0 ;  /* 0x00000011ff007c0c */ /* 0x000fe2000bf05300 */
[----:B------:R0:W1:Y:S01]  /*0880*/  F2I.U32.TRUNC.NTZ R2, R0 ;  /* 0x0000000000027305 */ /* 0x000062000020f000 */
[----:B------:R-:W-:-:S02]  /*0890*/  R2UR UR19, R6 ;  /* 0x00000000061372ca */ /* 0x000fc400000e0000 */
[----:B------:R-:W-:Y:S02]  /*08a0*/  R2UR UR8, R7 ;  /* 0x00000000070872ca */ /* 0x000fe400000e0000 */
[----:B------:R-:W-:-:S07]  /*08b0*/  R2UR UR9, R6 ;  /* 0x00000000060972ca */ /* 0x000fce00000e0000 */
[----:B0-----:R-:W-:Y:S08]  /*08c0*/  @!P0 BRA `(.L_x_5) ;  /* 0x0000000000308947 */ /* 0x001ff00003800000 */
[----:B------:R-:W-:Y:S01]  /*08d0*/  R2UR UR8, R7 ;  /* 0x00000000070872ca */ /* 0x000fe200000e0000 */
[----:B------:R-:W-:Y:S01]  /*08e0*/  ULDC UR6, c[0x0][0x634] ;  /* 0x00018d0000067ab9 */ /* 0x000fe20000000800 */
[----:B------:R-:W-:-:S11]  /*08f0*/  R2UR UR14, R6 ;  /* 0x00000000060e72ca */ /* 0x000fd600000e0000 */
[----:B------:R-:W-:-:S04]  /*0900*/  UIADD3 UR6, UP0, UR8, UR6, URZ ;  /* 0x0000000608067290 */ /* 0x000fc8000ff1e03f */
[----:B------:R-:W-:-:S04]  /*0910*/  UIADD3.X UR14, URZ, UR14, URZ, UP0, !UPT ;  /* 0x0000000e3f0e7290 */ /* 0x000fc800087fe43f */
[----:B------:R-:W-:-:S04]  /*0920*/  UIMAD.WIDE.U32 UR8, UR14, UR16, URZ ;  /* 0x000000100e0872a5 */ /* 0x000fc8000f8e003f */
[----:B------:R-:W-:Y:S02]  /*0930*/  UIMAD.WIDE.U32 UR10, UP0, UR6, UR17, UR8 ;  /* 0x00000011060a72a5 */ /* 0x000fe4000f800008 */
[----:B------:R-:W-:Y:S02]  /*0940*/  UIMAD.WIDE.U32 UR8, UR6, UR16, URZ ;  /* 0x00000010060872a5 */ /* 0x000fe4000f8e003f */
[----:B------:R-:W-:Y:S02]  /*0950*/  UIADD3.X UR13, URZ, URZ, URZ, UP0, !UPT ;  /* 0x0000003f3f0d7290 */ /* 0x000fe400087fe43f */
[----:B------:R-:W-:Y:S01]  /*0960*/  UIADD3 URZ, UP0, UR9, UR10, URZ ;  /* 0x0000000a093f7290 */ /* 0x000fe2000ff1e03f */
[----:B------:R-:W-:-:S03]  /*0970*/  UMOV UR12, UR11 ;  /* 0x0000000b000c7c82 */ /* 0x000fc60008000000 */
[----:B------:R-:W-:-:S12]  /*0980*/  UIMAD.WIDE.U32.X UR8, UR14, UR17, UR12, UP0 ;  /* 0x000000110e0872a5 */ /* 0x000fd800080e040c */
.L_x_5:
[----:B------:R-:W-:Y:S01]  /*0990*/  USHF.R.U64 UR43, UR8, UR15, UR9 ;  /* 0x0000000f082b7299 */ /* 0x000fe20008001209 */
[----:B------:R-:W-:Y:S01]  /*09a0*/  I2FP.F32.U32 R0, UR7 ;  /* 0x0000000700007c45 */ /* 0x000fe20008201000 */
[----:B------:R-:W-:Y:S01]  /*09b0*/  USHF.R.U32.HI UR5, URZ, UR15, UR9 ;  /* 0x0000000f3f057299 */ /* 0x000fe20008011609 */
[----:B-1----:R-:W-:Y:S01]  /*09c0*/  R2UR UR12, R2 ;  /* 0x00000000020c72ca */ /* 0x002fe200000e0000 */
[----:B------:R-:W-:Y:S02]  /*09d0*/  UIADD3 UR6, UP0, URZ, -UR43, URZ ;  /* 0x8000002b3f067290 */ /* 0x000fe4000ff1e03f */
[----:B------:R-:W-:Y:S01]  /*09e0*/  FMUL R0, R0, UR20 ;  /* 0x0000001400007c20 */ /* 0x000fe20008400000 */
[----:B------:R-:W-:Y:S01]  /*09f0*/  ULDC.64 UR8, c[0x0][0x620] ;  /* 0x0001880000087ab9 */ /* 0x000fe20000000a00 */
[----:B------:R-:W-:Y:S01]  /*0a00*/  UIADD3.X UR5, URZ, ~UR5, URZ, UP0, !UPT ;  /* 0x800000053f057290 */ /* 0x000fe200087fe43f */
[----:B------:R-:W-:Y:S01]  /*0a10*/  UMOV UR10, UR18 ;  /* 0x00000012000a7c82 */ /* 0x000fe20008000000 */
[----:B------:R-:W-:-:S02]  /*0a20*/  UMOV UR11, UR19 ;  /* 0x00000013000b7c82 */ /* 0x000fc40008000000 */
[----:B------:R-:W-:Y:S01]  /*0a30*/  UIMAD UR5, UR5, UR8, URZ ;  /* 0x00000008050572a4 */ /* 0x000fe2000f8e023f */
[----:B------:R-:W0:Y:S01]  /*0a40*/  F2I.U32.TRUNC.NTZ R0, R0 ;  /* 0x0000000000007305 */ /* 0x000e22000020f000 */
[----:B------:R-:W-:Y:S02]  /*0a50*/  UIMAD.WIDE.U32 UR10, UR6, UR8, UR10 ;  /* 0x00000008060a72a5 */ /* 0x000fe4000f8e000a */
[----:B------:R-:W-:Y:S01]  /*0a60*/  UIMAD UR6, UR6, UR9, UR5 ;  /* 0x00000009060672a4 */ /* 0x000fe2000f8e0205 */
[----:B------:R-:W-:Y:S01]  /*0a70*/  ULDC UR21, c[0x0][0x658] ;  /* 0x0001960000157ab9 */ /* 0x000fe20000000800 */
[----:B------:R-:W-:Y:S02]  /*0a80*/  UMOV UR19, 0xffffffff ;  /* 0xffffffff00137882 */ /* 0x000fe40000000000 */
[----:B------:R-:W-:Y:S01]  /*0a90*/  UIADD3 UR6, UR11, UR6, URZ ;  /* 0x000000060b067290 */ /* 0x000fe2000fffe03f */
[----:B------:R-:W-:Y:S01]  /*0aa0*/  ULDC UR15, c[0x0][0x618] ;  /* 0x00018600000f7ab9 */ /* 0x000fe20000000800 */
[----:B------:R-:W-:Y:S01]  /*0ab0*/  ULDC.64 UR8, c[0x0][0x640] ;  /* 0x0001900000087ab9 */ /* 0x000fe20000000a00 */
[----:B------:R-:W-:Y:S01]  /*0ac0*/  USHF.L.U32 UR11, UR19, UR21, URZ ;  /* 0x00000015130b7299 */ /* 0x000fe2000800063f */
[----:B------:R-:W-:Y:S01]  /*0ad0*/  ISETP.NE.U32.AND P0, PT, RZ, UR8, PT ;  /* 0x00000008ff007c0c */ /* 0x000fe2000bf05070 */
[----:B------:R-:W-:-:S02]  /*0ae0*/  USHF.R.U64 UR19, UR10, UR15, UR6 ;  /* 0x0000000f0a137299 */ /* 0x000fc40008001206 */
[----:B------:R-:W-:Y:S01]  /*0af0*/  USHF.R.U32.HI UR10, URZ, UR15, UR6 ;  /* 0x0000000f3f0a7299 */ /* 0x000fe20008011606 */
[----:B0-----:R-:W-:Y:S01]  /*0b00*/  R2UR UR14, R0 ;  /* 0x00000000000e72ca */ /* 0x001fe200000e0000 */
[----:B------:R-:W-:Y:S01]  /*0b10*/  ULDC UR17, c[0x0][0x608] ;  /* 0x0001820000117ab9 */ /* 0x000fe20000000800 */
[----:B------:R-:W-:Y:S01]  /*0b20*/  ISETP.NE.AND.EX P0, PT, RZ, UR9, PT, P0 ;  /* 0x00000009ff007c0c */ /* 0x000fe2000bf05300 */
[----:B------:R-:W-:Y:S02]  /*0b30*/  USHF.R.U64 UR23, UR19, UR17, UR10 ;  /* 0x0000001113177299 */ /* 0x000fe4000800120a */
[----:B------:R-:W-:Y:S01]  /*0b40*/  USHF.R.U32.HI UR10, URZ, UR17, UR10 ;  /* 0x000000113f0a7299 */ /* 0x000fe2000801160a */
[----:B------:R-:W-:Y:S01]  /*0b50*/  UMOV UR16, 0x1 ;  /* 0x0000000100107882 */ /* 0x000fe20000000000 */
[----:B------:R-:W-:Y:S02]  /*0b60*/  UIADD3 UR12, -UR12, URZ, URZ ;  /* 0x0000003f0c0c7290 */ /* 0x000fe4000fffe13f */
[----:B------:R-:W-:-:S02]  /*0b70*/  USHF.R.U64 UR24, UR23, UR21, UR10 ;  /* 0x0000001517187299 */ /* 0x000fc4000800120a */
[----:B------:R-:W-:Y:S01]  /*0b80*/  USHF.L.U32 UR6, UR16, UR21, URZ ;  /* 0x0000001510067299 */ /* 0x000fe2000800063f */
[----:B------:R-:W-:Y:S01]  /*0b90*/  ULDC UR13, c[0x0][0x144] ;  /* 0x00005100000d7ab9 */ /* 0x000fe20000000800 */
[----:B------:R-:W-:Y:S01]  /*0ba0*/  ULDC UR5, c[0x0][0x600] ;  /* 0x0001800000057ab9 */ /* 0x000fe20000000800 */
[----:B------:R-:W-:Y:S02]  /*0bb0*/  ULOP3.LUT UR16, URZ, UR11, URZ, 0x33, !UPT ;  /* 0x0000000b3f107292 */ /* 0x000fe4000f8e333f */
[----:B------:R-:W-:Y:S02]  /*0bc0*/  USHF.R.U32.HI UR11, URZ, UR21, UR10 ;  /* 0x000000153f0b7299 */ /* 0x000fe4000801160a */
[----:B------:R-:W-:Y:S02]  /*0bd0*/  UIADD3 UR18, UR5, -0x1, URZ ;  /* 0xffffffff05127890 */ /* 0x000fe4000fffe03f */
[----:B------:R-:W-:Y:S02]  /*0be0*/  UIADD3 UR20, -UR14, URZ, URZ ;  /* 0x0000003f0e147290 */ /* 0x000fe4000fffe13f */
[----:B------:R-:W-:Y:S01]  /*0bf0*/  UIMAD UR4, UR13, UR12, UR4 ;  /* 0x0000000c0d0472a4 */ /* 0x000fe2000f8e0204 */
[----:B------:R-:W-:Y:S01]  /*0c00*/  ULDC UR25, c[0x0][0x148] ;  /* 0x0000520000197ab9 */ /* 0x000fe20000000800 */
[----:B------:R-:W-:Y:S01]  /*0c10*/  ULDC UR21, c[0x0][0x648] ;  /* 0x0001920000157ab9 */ /* 0x000fe20000000800 */
[----:B------:R-:W-:Y:S01]  /*0c20*/  ULDC UR22, c[0x0][0x638] ;  /* 0x00018e0000167ab9 */ /* 0x000fe20000000800 */
[----:B------:R-:W-:Y:S01]  /*0c30*/  UMOV UR10, UR24 ;  /* 0x00000018000a7c82 */ /* 0x000fe20008000000 */
[----:B------:R-:W-:Y:S07]  /*0c40*/  @!P0 BRA `(.L_x_6) ;  /* 0x0000000000308947 */ /* 0x000fee0003800000 */
[----:B------:R-:W-:Y:S02]  /*0c50*/  ULDC UR14, c[0x0][0x64c] ;  /* 0x00019300000e7ab9 */ /* 0x000fe40000000800 */
        /* <DEDUP_REMOVED lines=8> */
[----:B------:R-:W-:-:S07]  /*0ce0*/  UIMAD.WIDE.U32.X UR8, UR17, UR9, UR14, UP0 ;  /* 0x00000009110872a5 */ /* 0x000fce00080e040e */
[----:B------:R-:W-:Y:S01]  /*0cf0*/  UMOV UR10, UR8 ;  /* 0x00000008000a7c82 */ /* 0x000fe20008000000 */
[----:B------:R-:W-:-:S05]  /*0d00*/  UMOV UR11, UR9 ;  /* 0x00000009000b7c82 */ /* 0x000fca0008000000 */
.L_x_6:
[----:B------:R-:W-:Y:S01]  /*0d10*/  UISETP.NE.AND UP0, UPT, UR46, URZ, UPT ;  /* 0x0000003f2e00728c */ /* 0x000fe2000bf05270 */
[----:B------:R-:W-:Y:S01]  /*0d20*/  MOV R0, 0x1 ;  /* 0x0000000100007802 */ /* 0x000fe20000000f00 */
[----:B------:R-:W-:Y:S02]  /*0d30*/  USHF.R.U64 UR8, UR10, UR21, UR11 ;  /* 0x000000150a087299 */ /* 0x000fe4000800120b */
[----:B------:R-:W-:Y:S02]  /*0d40*/  ULOP3.LUT UR16, UR23, UR16, URZ, 0xc0, !UPT ;  /* 0x0000001017107292 */ /* 0x000fe4000f8ec03f */
[----:B------:R-:W-:Y:S02]  /*0d50*/  ULOP3.LUT UR18, UR19, UR18, URZ, 0xc0, !UPT ;  /* 0x0000001213127292 */ /* 0x000fe4000f8ec03f */
[----:B------:R-:W-:-:S03]  /*0d60*/  UIMAD UR16, UR6, UR8, UR16 ;  /* 0x00000008061072a4 */ /* 0x000fc6000f8e0210 */
[----:B------:R-:W-:Y:S02]  /*0d70*/  @UP0 UIMAD UR4, UR25, UR20, UR7 ;  /* 0x00000014190402a4 */ /* 0x000fe4000f8e0207 */
[----:B------:R-:W-:-:S04]  /*0d80*/  UIADD3 UR7, -UR8, URZ, URZ ;  /* 0x0000003f08077290 */ /* 0x000fc8000fffe13f */
[----:B------:R-:W-:-:S03]  /*0d90*/  UIMAD UR6, UR7, UR22, UR24 ;  /* 0x00000016070672a4 */ /* 0x000fc6000f8e0218 */
[----:B------:R-:W-:Y:S01]  /*0da0*/  ULDC UR7, c[0x0][0x610] ;  /* 0x0001840000077ab9 */ /* 0x000fe20000000800 */
[----:B------:R-:W-:Y:S02]  /*0db0*/  UIMAD UR6, UR6, UR5, UR18 ;  /* 0x00000005060672a4 */ /* 0x000fe4000f8e0212 */
[----:B------:R-:W-:-:S04]  /*0dc0*/  UIMAD UR4, UR16, UR7, UR4 ;  /* 0x00000007100472a4 */ /* 0x000fc8000f8e0204 */
[----:B------:R-:W-:Y:S02]  /*0dd0*/  USEL UR42, UR6, UR4, !UP0 ;  /* 0x00000004062a7287 */ /* 0x000fe4000c000000 */
[----:B------:R-:W-:-:S12]  /*0de0*/  USEL UR41, UR4, UR6, !UP0 ;  /* 0x0000000604297287 */ /* 0x000fd8000c000000 */
.L_x_4:
[----:B------:R-:W-:-:S08]  /*0df0*/  NOP ;  /* 0x0000000000007918 */ /* 0x000fd00000000000 */
[----:B------:R-:W0:Y:S02]  /*0e00*/  USETMAXREG.TRY_ALLOC.CTAPOOL UP0, 0xf0 ;  /* 0x000000f0000079c8 */ /* 0x000e240008000600 */
[----:B0-----:R-:W-:-:S13]  /*0e10*/  PLOP3.LUT P0, PT, PT, PT, UP0, 0x80, 0x0 ;  /* 0x000000000000781c */ /* 0x001fda0003f0f008 */
[----:B------:R-:W-:Y:S05]  /*0e20*/  @!P0 BRA `(.L_x_4) ;  /* 0xfffffffc00f08947 */ /* 0x000fea000383ffff */
[----:B------:R-:W-:Y:S01]  /*0e30*/  ULDC.64 UR4, c[0x0][0x598] ;  /* 0x0001660000047ab9 */ /* 0x000fe20000000a00 */
[----:B------:R-:W-:Y:S01]  /*0e40*/  ULDC.64 UR36, c[0x0][0x208] ;  /* 0x0000820000247ab9 */ /* 0x000fe20000000a00 */
[----:B------:R-:W-:-:S04]  /*0e50*/  ISETP.NE.U32.AND P0, PT, RZ, UR4, PT ;  /* 0x00000004ff007c0c */ /* 0x000fc8000bf05070 */
[----:B------:R-:W-:-:S13]  /*0e60*/  ISETP.NE.AND.EX P0, PT, RZ, UR5, PT, P0 ;  /* 0x00000005ff007c0c */ /* 0x000fda000bf05300 */
[----:B------:R-:W-:Y:S05]  /*0e70*/  @!P0 BRA `(.L_x_7) ;  /* 0x00000000001c8947 */ /* 0x000fea0003800000 */
[----:B------:R-:W0:Y:S02]  /*0e80*/  LDC.64 R2, c[0x0][0x598] ;  /* 0x00016600ff027b82 */ /* 0x000e240000000a00 */
[----:B0-----:R-:W2:Y:S02]  /*0e90*/  LDG.E.64 R2, desc[UR36][R2.64] ;  /* 0x0000002402027981 */ /* 0x001ea4000c1e1b00 */
[----:B--2---:R-:W-:-:S04]  /*0ea0*/  ISETP.NE.U32.AND P0, PT, R2, RZ, PT ;  /* 0x000000ff0200720c */ /* 0x004fc80003f05070 */
[----:B------:R-:W-:-:S13]  /*0eb0*/  ISETP.NE.AND.EX P0, PT, R3, RZ, PT, P0 ;  /* 0x000000ff0300720c */ /* 0x000fda0003f05300 */
[----:B------:R-:W-:Y:S05]  /*0ec0*/  @!P0 BRA `(.L_x_7) ;  /* 0x0000000000088947 */ /* 0x000fea0003800000 */
[----:B------:R0:W5:Y:S01]  /*0ed0*/  LD.E R17, desc[UR36][R2.64] ;  /* 0x0000002402117980 */ /* 0x000162000c101900 */
[----:B------:R-:W-:Y:S05]  /*0ee0*/  BRA `(.L_x_8) ;  /* 0x0000000000247947 */ /* 0x000fea0003800000 */
.L_x_7:
[----:B------:R-:W-:Y:S02]  /*0ef0*/  ULDC.64 UR4, c[0x0][0x588] ;  /* 0x0001620000047ab9 */ /* 0x000fe40000000a00 */
[----:B------:R-:W-:-:S04]  /*0f00*/  ISETP.NE.U32.AND P0, PT, RZ, UR4, PT ;  /* 0x00000004ff007c0c */ /* 0x000fc8000bf05070 */
[----:B------:R-:W-:-:S13]  /*0f10*/  ISETP.NE.AND.EX P0, PT, RZ, UR5, PT, P0 ;  /* 0x00000005ff007c0c */ /* 0x000fda000bf05300 */
[----:B------:R-:W-:Y:S05]  /*0f20*/  @!P0 BRA `(.L_x_9) ;  /* 0x00000000000c8947 */ /* 0x000fea0003800000 */
[----:B------:R-:W0:Y:S02]  /*0f30*/  LDC.64 R2, c[0x0][0x588] ;  /* 0x00016200ff027b82 */ /* 0x000e240000000a00 */
[----:B0-----:R1:W5:Y:S01]  /*0f40*/  LDG.E R17, desc[UR36][R2.64] ;  /* 0x0000002402117981 */ /* 0x001362000c1e1900 */
[----:B------:R-:W-:Y:S05]  /*0f50*/  BRA `(.L_x_8) ;  /* 0x0000000000087947 */ /* 0x000fea0003800000 */
.L_x_9:
[----:B------:R-:W-:Y:S02]  /*0f60*/  ULDC UR4, c[0x0][0x580] ;  /* 0x0001600000047ab9 */ /* 0x000fe40000000800 */
[----:B------:R-:W-:-:S07]  /*0f70*/  IMAD.U32 R17, RZ, RZ, UR4 ;  /* 0x00000004ff117e24 */ /* 0x000fce000f8e00ff */
.L_x_8:
[----:B------:R-:W-:Y:S02]  /*0f80*/  ULDC.64 UR4, c[0x0][0x5a0] ;  /* 0x0001680000047ab9 */ /* 0x000fe40000000a00 */
[----:B------:R-:W-:-:S04]  /*0f90*/  ISETP.NE.U32.AND P0, PT, RZ, UR4, PT ;  /* 0x00000004ff007c0c */ /* 0x000fc8000bf05070 */
[----:B------:R-:W-:-:S13]  /*0fa0*/  ISETP.NE.AND.EX P0, PT, RZ, UR5, PT, P0 ;  /* 0x00000005ff007c0c */ /* 0x000fda000bf05300 */
[----:B------:R-:W-:Y:S05]  /*0fb0*/  @!P0 BRA `(.L_x_10) ;  /* 0x00000000001c8947 */ /* 0x000fea0003800000 */
[----:B01----:R-:W0:Y:S02]  /*0fc0*/  LDC.64 R2, c[0x0][0x5a0] ;  /* 0x00016800ff027b82 */ /* 0x003e240000000a00 */
[----:B0-----:R-:W2:Y:S02]  /*0fd0*/  LDG.E.64 R2, desc[UR36][R2.64] ;  /* 0x0000002402027981 */ /* 0x001ea4000c1e1b00 */
[----:B--2---:R-:W-:-:S04]  /*0fe0*/  ISETP.NE.U32.AND P0, PT, R2, RZ, PT ;  /* 0x000000ff0200720c */ /* 0x004fc80003f05070 */
[----:B------:R-:W-:-:S13]  /*0ff0*/  ISETP.NE.AND.EX P0, PT, R3, RZ, PT, P0 ;  /* 0x000000ff0300720c */ /* 0x000fda0003f05300 */
[----:B------:R-:W-:Y:S05]  /*1000*/  @!P0 BRA `(.L_x_10) ;  /* 0x0000000000088947 */ /* 0x000fea0003800000 */
[----:B------:R0:W5:Y:S01]  /*1010*/  LD.E R18, desc[UR36][R2.64] ;  /* 0x0000002402127980 */ /* 0x000162000c101900 */
[----:B------:R-:W-:Y:S05]  /*1020*/  BRA `(.L_x_11) ;  /* 0x0000000000247947 */ /* 0x000fea0003800000 */
.L_x_10:
[----:B------:R-:W-:Y:S02]  /*1030*/  ULDC.64 UR4, c[0x0][0x590] ;  /* 0x0001640000047ab9 */ /* 0x000fe40000000a00 */
[----:B------:R-:W-:-:S04]  /*1040*/  ISETP.NE.U32.AND P0, PT, RZ, UR4, PT ;  /* 0x00000004ff007c0c */ /* 0x000fc8000bf05070 */
[----:B------:R-:W-:-:S13]  /*1050*/  ISETP.NE.AND.EX P0, PT, RZ, UR5, PT, P0 ;  /* 0x00000005ff007c0c */ /* 0x000fda000bf05300 */
[----:B------:R-:W-:Y:S05]  /*1060*/  @!P0 BRA `(.L_x_12) ;  /* 0x00000000000c8947 */ /* 0x000fea0003800000 */
[----:B------:R-:W2:Y:S02]  /*1070*/  LDC.64 R18, c[0x0][0x590] ;  /* 0x00016400ff127b82 */ /* 0x000ea40000000a00 */
[----:B--2---:R2:W5:Y:S01]  /*1080*/  LDG.E R18, desc[UR36][R18.64] ;  /* 0x0000002412127981 */ /* 0x004562000c1e1900 */
[----:B------:R-:W-:Y:S05]  /*1090*/  BRA `(.L_x_11) ;  /* 0x0000000000087947 */ /* 0x000fea0003800000 */
.L_x_12:
[----:B------:R-:W-:Y:S02]  /*10a0*/  ULDC UR4, c[0x0][0x584] ;  /* 0x0001610000047ab9 */ /* 0x000fe40000000800 */
[----:B------:R-:W-:-:S07]  /*10b0*/  IMAD.U32 R18, RZ, RZ, UR4 ;  /* 0x00000004ff127e24 */ /* 0x000fce000f8e00ff */
.L_x_11:
[----:B------:R-:W-:-:S13]  /*10c0*/  LOP3.LUT P0, RZ, R0, 0xff, RZ, 0xc0, !PT ;  /* 0x000000ff00ff7812 */ /* 0x000fda000780c0ff */
[----:B------:R-:W-:Y:S05]  /*10d0*/  @!P0 EXIT ;  /* 0x000000000000894d */ /* 0x000fea0003800000 */
[----:B------:R-:W-:Y:S01]  /*10e0*/  ULDC UR4, c[0x0][0x28c] ;  /* 0x0000a30000047ab9 */ /* 0x000fe20000000800 */
[----:B------:R-:W-:Y:S01]  /*10f0*/  UMOV UR38, URZ ;  /* 0x0000003f00267c82 */ /* 0x000fe20008000000 */
[----:B------:R-:W-:Y:S01]  /*1100*/  UIADD3 UR4, UR4, 0x7f, URZ ;  /* 0x0000007f04047890 */ /* 0x000fe2000fffe03f */
[----:B------:R-:W-:-:S03]  /*1110*/  UMOV UR39, URZ ;  /* 0x0000003f00277c82 */ /* 0x000fc60008000000 */
[----:B------:R-:W-:-:S04]  /*1120*/  USHF.R.S32.HI UR5, URZ, 0x1f, UR4 ;  /* 0x0000001f3f057899 */ /* 0x000fc80008011404 */
[----:B------:R-:W-:-:S04]  /*1130*/  ULEA.HI UR5, UR5, UR4, URZ, 0x7 ;  /* 0x0000000405057291 */ /* 0x000fc8000f8f383f */
[----:B------:R-:W-:-:S12]  /*1140*/  USHF.R.S32.HI UR44, URZ, 0x7, UR5 ;  /* 0x000000073f2c7899 */ /* 0x000fd80008011405 */
.L_x_546:
[----:B------:R-:W3:Y:S01]  /*1150*/  S2R R0, SR_TID.X ;  /* 0x0000000000007919 */ /* 0x000ee20000002100 */
[----:B----4-:R-:W4:Y:S01]  /*1160*/  S2UR UR7, SR_CgaCtaId ;  /* 0x00000000000779c3 */ /* 0x010f220000008800 */
[----:B------:R-:W-:Y:S02]  /*1170*/  UMOV UR6, 0x400 ;  /* 0x0000040000067882 */ /* 0x000fe40000000000 */
[----:B----4-:R-:W-:Y:S01]  /*1180*/  ULEA UR6, UR7, UR6, 0x18 ;  /* 0x0000000607067291 */ /* 0x010fe2000f8ec03f */
[----:B---3--:R-:W-:-:S04]  /*1190*/  LOP3.LUT R0, R0, 0x80, RZ, 0xc0, !PT ;  /* 0x0000008000007812 */ /* 0x008fc800078ec0ff */
[----:B------:R-:W-:-:S06]  /*11a0*/  SHF.R.U32.HI R0, RZ, 0x7, R0 ;  /* 0x00000007ff007819 */ /* 0x000fcc0000011600 */
[----:B------:R-:W3:Y:S02]  /*11b0*/  SHFL.IDX PT, R0, R0, RZ, 0x1f ;  /* 0x00001fff00007589 */ /* 0x000ee400000e0000 */
[----:B---3--:R-:W-:-:S13]  /*11c0*/  R2UR UR4, R0 ;  /* 0x00000000000472ca */ /* 0x008fda00000e0000 */
[----:B------:R-:W-:-:S04]  /*11d0*/  ULEA.HI UR5, UR4, UR4, URZ, 0x1 ;  /* 0x0000000404057291 */ /* 0x000fc8000f8f083f */
[----:B------:R-:W-:-:S04]  /*11e0*/  ULOP3.LUT UR5, UR5, 0x7fffe, URZ, 0xc0, !UPT ;  /* 0x0007fffe05057892 */ /* 0x000fc8000f8ec03f */
[----:B------:R-:W-:-:S03]  /*11f0*/  UIADD3 UR5, UR4, -UR5, URZ ;  /* 0x8000000504057290 */ /* 0x000fc6000fffe03f */
[----:B------:R-:W-:Y:S01]  /*1200*/  ULDC UR4, c[0x0][0x28c] ;  /* 0x0000a30000047ab9 */ /* 0x000fe20000000800 */
[----:B------:R-:W-:Y:S01]  /*1210*/  ULEA UR5, UR5, UR6, 0xd ;  /* 0x0000000605057291 */ /* 0x000fe2000f8e683f */
[----:B------:R-:W-:-:S03]  /*1220*/  ISETP.LT.AND P0, PT, RZ, UR4, PT ;  /* 0x00000004ff007c0c */ /* 0x000fc6000bf01270 */
[----:B------:R-:W-:-:S04]  /*1230*/  UIADD3 UR5, UR5, 0x180, URZ ;  /* 0x0000018005057890 */ /* 0x000fc8000fffe03f */
[----:B------:R-:W-:-:S04]  /*1240*/  USHF.R.U32.HI UR5, URZ, 0x4, UR5 ;  /* 0x000000043f057899 */ /* 0x000fc80008011605 */
[----:B------:R-:W-:-:S04]  /*1250*/  ULOP3.LUT UR5, UR5, 0x3fff, URZ, 0xc0, !UPT ;  /* 0x00003fff05057892 */ /* 0x000fc8000f8ec03f */
[----:B------:R-:W-:Y:S01]  /*1260*/  ULOP3.LUT UR45, UR5, 0x10000, URZ, 0xfc, !UPT ;  /* 0x00010000052d7892 */ /* 0x000fe2000f8efc3f */
[----:B0-2---:R-:W-:Y:S11]  /*1270*/  @P0 BRA `(.L_x_13) ;  /* 0x0000000000400947 */ /* 0x005ff60003800000 */
[----:B------:R-:W-:Y:S01]  /*1280*/  MOV R0, 0x0 ;  /* 0x0000000000007802 */ /* 0x000fe20000000f00 */
[----:B------:R-:W-:Y:S01]  /*1290*/  ULDC.64 UR4, c[0x4][0x68] ;  /* 0x01001a0000047ab9 */ /* 0x000fe20000000a00 */
[----:B------:R-:W-:Y:S01]  /*12a0*/  ULDC.64 UR6, c[0x4][0x8] ;  /* 0x0100020000067ab9 */ /* 0x000fe20000000a00 */
[----:B------:R-:W-:Y:S01]  /*12b0*/  MOV R4, UR4 ;  /* 0x0000000400047c02 */ /* 0x000fe20008000f00 */
[----:B01----:R0:W1:Y:S01]  /*12c0*/  LDC.64 R2, c[0x4][R0] ;  /* 0x0100000000027b82 */ /* 0x0030620000000a00 */
[----:B------:R-:W-:Y:S01]  /*12d0*/  IMAD.U32 R5, RZ, RZ, UR5 ;  /* 0x00000005ff057e24 */ /* 0x000fe2000f8e00ff */
[----:B------:R-:W-:Y:S01]  /*12e0*/  ULDC.64 UR4, c[0x4][0x70] ;  /* 0x01001c0000047ab9 */ /* 0x000fe20000000a00 */
[----:B------:R-:W-:Y:S01]  /*12f0*/  IMAD.U32 R10, RZ, RZ, UR6 ;  /* 0x00000006ff0a7e24 */ /* 0x000fe2000f8e00ff */
[----:B------:R-:W-:Y:S01]  /*1300*/  MOV R7, UR5 ;  /* 0x0000000500077c02 */ /* 0x000fe20008000f00 */
[----:B------:R-:W-:Y:S01]  /*1310*/  IMAD.U32 R6, RZ, RZ, UR4 ;  /* 0x00000004ff067e24 */ /* 0x000fe2000f8e00ff */
[----:B------:R-:W-:Y:S01]  /*1320*/  MOV R8, 0x1e1 ;  /* 0x000001e100087802 */ /* 0x000fe20000000f00 */
[----:B------:R-:W-:-:S02]  /*1330*/  IMAD.U32 R11, RZ, RZ, UR7 ;  /* 0x00000007ff0b7e24 */ /* 0x000fc4000f8e00ff */
[----:B------:R-:W-:Y:S02]  /*1340*/  IMAD.MOV.U32 R12, RZ, RZ, 0x1 ;  /* 0x00000001ff0c7424 */ /* 0x000fe400078e00ff */
[----:B0-----:R-:W-:-:S07]  /*1350*/  IMAD.MOV.U32 R13, RZ, RZ, RZ ;  /* 0x000000ffff0d7224 */ /* 0x001fce00078e00ff */
[----:B------:R-:W-:-:S07]  /*1360*/  LEPC R20, `(.L_x_13) ;  /* 0x000000001014794e */ /* 0x000fce0000000000 */
[----:B-12--5:R-:W-:Y:S05]  /*1370*/  CALL.ABS.NOINC R2 ;  /* 0x0000000002007343 */ /* 0x026fea0003c00000 */
.L_x_13:
[----:B------:R-:W-:-:S06]  /*1380*/  ULOP3.LUT UR4, UR40, 0x1, URZ, 0xfc, !UPT ;  /* 0x0000000128047892 */ /* 0x000fcc000f8efc3f */
[----:B------:R-:W-:-:S04]  /*1390*/  MOV R0, UR4 ;  /* 0x0000000400007c02 */ /* 0x000fc80008000f00 */
[----:B------:R-:W-:-:S13]  /*13a0*/  ISETP.NE.AND P0, PT, R0, 0x3, PT ;  /* 0x000000030000780c */ /* 0x000fda0003f05270 */
[----:B------:R-:W-:Y:S05]  /*13b0*/  @!P0 BRA `(.L_x_14) ;  /* 0x0000000000048947 */ /* 0x000fea0003800000 */
[----:B------:R-:W-:Y:S01]  /*13c0*/  BPT.TRAP 0x1 ;  /* 0x000000040000795c */ /* 0x000fe20000300000 */
.L_x_14:
[----:B------:R-:W3:Y:S01]  /*13d0*/  S2UR UR5, SR_CgaCtaId ;  /* 0x00000000000579c3 */ /* 0x000ee20000008800 */
[----:B------:R-:W-:Y:S01]  /*13e0*/  UMOV UR4, 0x400 ;  /* 0x0000040000047882 */ /* 0x000fe20000000000 */
[----:B01----:R-:W-:Y:S02]  /*13f0*/  IMAD.U32 R2, RZ, RZ, UR38 ;  /* 0x00000026ff027e24 */ /* 0x003fe4000f8e00ff */
[----:B------:R-:W-:-:S03]  /*1400*/  IMAD.U32 R3, RZ, RZ, UR39 ;  /* 0x00000027ff037e24 */ /* 0x000fc6000f8e00ff */
[----:B------:R-:W-:Y:S01]  /*1410*/  SHF.L.U32 R2, R2, 0x1f, RZ ;  /* 0x0000001f02027819 */ /* 0x000fe200000006ff */
[----:B---3--:R-:W-:-:S06]  /*1420*/  ULEA UR4, UR5, UR4, 0x18 ;  /* 0x0000000405047291 */ /* 0x008fcc000f8ec03f */
[----:B------:R-:W-:-:S05]  /*1430*/  MOV R0, UR4 ;  /* 0x0000000400007c02 */ /* 0x000fca0008000f00 */
[----:B------:R-:W-:-:S04]  /*1440*/  IMAD R3, R3, 0x8, R0 ;  /* 0x0000000803037824 */ /* 0x000fc800078e0200 */
[----:B------:R0:W1:Y:S01]  /*1450*/  SYNCS.PHASECHK.TRANS64.TRYWAIT P1, [R3+URZ], R2 ;  /* 0x00000002030075a7 */ /* 0x000062000802017f */
[----:B------:R-:W-:Y:S05]  /*1460*/  @!P0 BRA `(.L_x_15) ;  /* 0x0000000000048947 */ /* 0x000fea0003800000 */
[----:B------:R-:W-:Y:S01]  /*1470*/  BPT.TRAP 0x1 ;  /* 0x000000040000795c */ /* 0x000fe20000300000 */
.L_x_15:
[----:B-1----:R-:W-:Y:S05]  /*1480*/  @P1 BRA `(.L_x_16) ;  /* 0x0000000000081947 */ /* 0x002fea0003800000 */
[----:B------:R-:W1:Y:S02]  /*1490*/  SYNCS.PHASECHK.TRANS64.TRYWAIT P1, [R3+URZ], R2 ;  /* 0x00000002030075a7 */ /* 0x000e64000802017f */
[----:B-1----:R-:W-:Y:S05]  /*14a0*/  @!P1 BRA `(.L_x_17) ;  /* 0x00000170001c9947 */ /* 0x002fea0003800000 */
.L_x_16:
[----:B------:R-:W-:-:S04]  /*14b0*/  UISETP.LT.AND UP0, UPT, UR44, 0x1, UPT ;  /* 0x000000012c00788c */ /* 0x000fc8000bf01270 */
[----:B------:R-:W-:-:S06]  /*14c0*/  USEL UR4, UR44, 0x1, UP0 ;  /* 0x000000012c047887 */ /* 0x000fcc0008000000 */
[----:B01----:R-:W-:Y:S01]  /*14d0*/  IMAD.U32 R2, RZ, RZ, UR4 ;  /* 0x00000004ff027e24 */ /* 0x003fe2000f8e00ff */
[----:B------:R-:W-:Y:S05]  /*14e0*/  WARPSYNC.ALL ;  /* 0x0000000000007948 */ /* 0x000fea0003800000 */
[----:B------:R-:W-:-:S04]  /*14f0*/  IADD3 R2, -R2, UR44, RZ ;  /* 0x0000002c02027c10 */ /* 0x000fc8000fffe1ff */
[----:B------:R-:W-:Y:S02]  /*1500*/  ISETP.GE.AND P1, PT, R2, 0x1, PT ;  /* 0x000000010200780c */ /* 0x000fe40003f26270 */
[----:B------:R-:W-:Y:S01]  /*1510*/  R2UR UR4, R0 ;  /* 0x00000000000472ca */ /* 0x000fe200000e0000 */
[----:B------:R-:W-:Y:S01]  /*1520*/  ULEA UR5, UR39, UR45, 0xb ;  /* 0x0000002d27057291 */ /* 0x000fe2000f8e583f */
[----:B------:R-:W-:Y:S01]  /*1530*/  WARPGROUP.ARRIVE ;  /* 0x00000000000079c5 */ /* 0x000fe20000000000 */
[----:B------:R-:W-:Y:S01]  /*1540*/  UMOV UR9, 0x40000040 ;  /* 0x4000004000097882 */ /* 0x000fe20000000000 */
[----:B------:R-:W-:Y:S01]  /*1550*/  UMOV UR11, 0x40000040 ;  /* 0x40000040000b7882 */ /* 0x000fe20000000000 */
[----:B-----5:R-:W-:Y:S03]  /*1560*/  STL [R1+0x2c4], R18 ;  /* 0x0002c41201007387 */ /* 0x020fe60000100800 */
[----:B------:R-:W-:Y:S01]  /*1570*/  UMOV UR8, UR5 ;  /* 0x0000000500087c82 */ /* 0x000fe20008000000 */
[----:B------:R0:W-:Y:S04]  /*1580*/  STL [R1+0x2c0], R17 ;  /* 0x0002c01101007387 */ /* 0x0001e80000100800 */
[----:B------:R-:W-:Y:S01]  /*1590*/  UIADD3 UR4, UR4, 0x30180, URZ ;  /* 0x0003018004047890 */ /* 0x000fe2000fffe03f */
[----:B------:R-:W-:Y:S03]  /*15a0*/  STL [R1+0x2bc], R16 ;  /* 0x0002bc1001007387 */ /* 0x000fe60000100800 */
[----:B------:R-:W-:Y:S01]  /*15b0*/  USHF.R.U32.HI UR4, URZ, 0x4, UR4 ;  /* 0x000000043f047899 */ /* 0x000fe20008011604 */
[----:B------:R1:W-:Y:S03]  /*15c0*/  STL [R1+0x2b8], R2 ;  /* 0x0002b80201007387 */ /* 0x0003e60000100800 */
[----:B------:R-:W-:Y:S01]  /*15d0*/  ULOP3.LUT UR4, UR4, 0x3fff, URZ, 0xc0, !UPT ;  /* 0x00003fff04047892 */ /* 0x000fe2000f8ec03f */
[----:B------:R3:W-:Y:S03]  /*15e0*/  STL [R1+0x2c8], R0 ;  /* 0x0002c80001007387 */ /* 0x0007e60000100800 */
[----:B------:R-:W-:-:S04]  /*15f0*/  ULOP3.LUT UR4, UR4, 0x10000, URZ, 0xfc, !UPT ;  /* 0x0001000004047892 */ /* 0x000fc8000f8efc3f */
[----:B------:R-:W-:-:S07]  /*1600*/  ULEA UR6, UR39, UR4, 0xb ;  /* 0x0000000427067291 */ /* 0x000fce000f8e583f */
[----:B------:R-:W-:Y:S02]  /*1610*/  UMOV UR10, UR6 ;  /* 0x00000006000a7c82 */ /* 0x000fe40008000000 */
[----:B------:R-:W-:Y:S01]  /*1620*/  IGMMA.64x256x32.S8.S8 R24, gdesc[UR8], RZ, !UPT, gsb0 ;  /* 0x06600000081879f1 */ /* 0x000fe2000c0410ff */
[----:B------:R-:W-:Y:S01]  /*1630*/  UIADD3 UR8, UR5, 0x400, URZ ;  /* 0x0000040005087890 */ /* 0x000fe2000fffe03f */
[----:B------:R-:W-:Y:S01]  /*1640*/  UMOV UR9, 0x40000040 ;  /* 0x4000004000097882 */ /* 0x000fe20000000000 */
[----:B------:R-:W-:Y:S02]  /*1650*/  WARPGROUP.DEPBAR.LE gsb0, 0x0 ;  /* 0x00008000000079c5 */ /* 0x000fe40000010000 */
[----:B------:R-:W-:Y:S01]  /*1660*/  STL.64 [R1], R24 ;  /* 0x0000001801007387 */ /* 0x000fe20000100a00 */
[----:B------:R-:W-:Y:S01]  /*1670*/  MOV R235, R45 ;  /* 0x0000002d00eb7202 */ /* 0x000fe20000000f00 */
[----:B------:R-:W-:Y:S01]  /*1680*/  IMAD.MOV.U32 R234, RZ, RZ, R46 ;  /* 0x000000ffffea7224 */ /* 0x000fe200078e002e */
[----:B------:R-:W-:Y:S01]  /*1690*/  MOV R232, R48 ;  /* 0x0000003000e87202 */ /* 0x000fe20000000f00 */
[----:B------:R-:W-:Y:S01]  /*16a0*/  STL.64 [R1+0x8], R26 ;  /* 0x0000081a01007387 */ /* 0x000fe20000100a00 */
[----:B------:R-:W-:Y:S01]  /*16b0*/  IMAD.MOV.U32 R233, RZ, RZ, R47 ;  /* 0x000000ffffe97224 */ /* 0x000fe200078e002f */
[----:B------:R-:W-:Y:S01]  /*16c0*/  MOV R229, R51 ;  /* 0x0000003300e57202 */ /* 0x000fe20000000f00 */
[----:B------:R-:W-:Y:S01]  /*16d0*/  IMAD.MOV.U32 R231, RZ, RZ, R49 ;  /* 0x000000ffffe77224 */ /* 0x000fe200078e0031 */
        /* <DEDUP_REMOVED lines=70> */
[----:B0-----:R-:W-:Y:S01]  /*1b40*/  MOV R17, R135 ;  /* 0x0000008700117202 */ /* 0x001fe20000000f00 */
        /* <DEDUP_REMOVED lines=9> */
[----:B-1----:R-:W-:Y:S01]  /*1be0*/  MOV R2, R150 ;  /* 0x0000009600027202 */ /* 0x002fe20000000f00 */
[----:B------:R-:W-:Y:S01]  /*1bf0*/  IMAD.MOV.U32 R194, RZ, RZ, R110 ;  /* 0x000000ffffc27224 */ /* 0x000fe200078e006e */
[----:B------:R0:W-:Y:S01]  /*1c00*/  STL [R1+0x50], R44 ;  /* 0x0000502c01007387 */ /* 0x0001e20000100800 */
[----:B------:R-:W-:-:S02]  /*1c10*/  IMAD.MOV.U32 R196, RZ, RZ, R112 ;  /* 0x000000ffffc47224 */ /* 0x000fc400078e0070 */
[----:B------:R-:W-:Y:S02]  /*1c20*/  IMAD.MOV.U32 R197, RZ, RZ, R113 ;  /* 0x000000ffffc57224 */ /* 0x000fe400078e0071 */
[----:B------:R-:W-:Y:S02]  /*1c30*/  IMAD.MOV.U32 R199, RZ, RZ, R115 ;  /* 0x000000ffffc77224 */ /* 0x000fe400078e0073 */
[----:B------:R-:W-:Y:S02]  /*1c40*/  IMAD.MOV.U32 R200, RZ, RZ, R116 ;  /* 0x000000ffffc87224 */ /* 0x000fe400078e0074 */
[----:B------:R-:W-:Y:S02]  /*1c50*/  IMAD.MOV.U32 R202, RZ, RZ, R118 ;  /* 0x000000ffffca7224 */ /* 0x000fe400078e0076 */
[----:B------:R-:W-:Y:S02]  /*1c60*/  IMAD.MOV.U32 R203, RZ, RZ, R119 ;  /* 0x000000ffffcb7224 */ /* 0x000fe400078e0077 */
        /* <DEDUP_REMOVED lines=8> */
[----:B--2---:R-:W-:Y:S02]  /*1cf0*/  IMAD.MOV.U32 R19, RZ, RZ, R133 ;  /* 0x000000ffff137224 */ /* 0x004fe400078e0085 */
        /* <DEDUP_REMOVED lines=11> */
[----:B---3--:R-:W-:Y:S02]  /*1db0*/  IMAD.MOV.U32 R0, RZ, RZ, R151 ;  /* 0x000000ffff007224 */ /* 0x008fe400078e0097 */
[----:B0-----:R-:W-:-:S06]  /*1dc0*/  WARPGROUP.ARRIVE ;  /* 0x00000000000079c5 */ /* 0x001fcc0000000000 */
[----:B------:R-:W-:Y:S03]  /*1dd0*/  IGMMA.64x256x32.S8.S8 R24, gdesc[UR8], RZ, !UPT, gsb0 ;  /* 0x06600000081879f1 */ /* 0x000fe6000c0410ff */
[----:B------:R-:W-:Y:S02]  /*1de0*/  WARPGROUP.DEPBAR.LE gsb0, 0x0 ;  /* 0x00008000000079c5 */ /* 0x000fe40000010000 */
[----:B------:R-:W-:Y:S04]  /*1df0*/  STL.64 [R1+0x578], R150 ;  /* 0x0005789601007387 */ /* 0x000fe80000100a00 */
        /* <DEDUP_REMOVED lines=20> */
[----:B------:R0:W-:Y:S04]  /*1f40*/  STL.64 [R1+0x4d0], R108 ;  /* 0x0004d06c01007387 */ /* 0x0001e80000100a00 */
[----:B0-----:R-:W2:Y:S04]  /*1f50*/  LDL.LU R108, [R1] ;  /* 0x00000000016c7983 */ /* 0x001ea80000300800 */
[----:B------:R-:W2:Y:S04]  /*1f60*/  LDL.LU R109, [R1+0x4] ;  /* 0x00000400016d7983 */ /* 0x000ea80000300800 */
        /* <DEDUP_REMOVED lines=18> */
[----:B------:R-:W2:Y:S01]  /*2090*/  LDL.LU R128, [R1+0x50] ;  /* 0x0000500001807983 */ /* 0x000ea20000300800 */
        /* <DEDUP_REMOVED lines=31> */
[----:B------:R-:W-:Y:S01]  /*2290*/  UIADD3 UR8, UR5, 0x2, URZ ;  /* 0x0000000205087890 */ /* 0x000fe2000fffe03f */
[----:B------:R-:W-:Y:S01]  /*22a0*/  IMAD.MOV.U32 R214, RZ, RZ, R22 ;  /* 0x000000ffffd67224 */ /* 0x000fe200078e0016 */
[----:B------:R-:W-:Y:S01]  /*22b0*/  UIADD3 UR10, UR6, 0x2, URZ ;  /* 0x00000002060a7890 */ /* 0x000fe2000fffe03f */
[----:B------:R-:W-:Y:S01]  /*22c0*/  IMAD.MOV.U32 R216, RZ, RZ, R20 ;  /* 0x000000ffffd87224 */ /* 0x000fe200078e0014 */
[----:B------:R-:W-:Y:S01]  /*22d0*/  UMOV UR9, 0x40000040 ;  /* 0x4000004000097882 */ /* 0x000fe20000000000 */
[----:B------:R-:W-:Y:S01]  /*22e0*/  IMAD.MOV.U32 R217, RZ, RZ, R19 ;  /* 0x000000ffffd97224 */ /* 0x000fe200078e0013 */
[----:B------:R-:W-:Y:S01]  /*22f0*/  UMOV UR11, 0x40000040 ;  /* 0x40000040000b7882 */ /* 0x000fe20000000000 */
        /* <DEDUP_REMOVED lines=11> */
[----:B------:R-:W-:-:S06]  /*23b0*/  IMAD.MOV.U32 R235, RZ, RZ, R0 ;  /* 0x000000ffffeb7224 */ /* 0x000fcc00078e0000 */
[----:B--2---:R-:W-:-:S06]  /*23c0*/  WARPGROUP.ARRIVE ;  /* 0x00000000000079c5 */ /* 0x004fcc0000000000 */
[----:B------:R-:W-:Y:S03]  /*23d0*/  IGMMA.64x256x32.S8.S8 R108, gdesc[UR8], R108, gsb0 ;  /* 0x06600000086c79f1 */ /* 0x000fe6000804106c */
[----:B------:R-:W-:Y:S02]  /*23e0*/  WARPGROUP.DEPBAR.LE gsb0, 0x0 ;  /* 0x00008000000079c5 */ /* 0x000fe40000010000 */
[----:B------:R-:W-:Y:S04]  /*23f0*/  STL.64 [R1], R108 ;  /* 0x0000006c01007387 */ /* 0x000fe80000100a00 */
        /* <DEDUP_REMOVED lines=63> */
[----:B0-----:R-:W2:Y:S04]  /*27f0*/  LDL.LU.64 R150, [R1+0x578] ;  /* 0x0005780001967983 */ /* 0x001ea80000300a00 */
[----:B------:R-:W2:Y:S04]  /*2800*/  LDL.LU.64 R148, [R1+0x570] ;  /* 0x0005700001947983 */ /* 0x000ea80000300a00 */
        /* <DEDUP_REMOVED lines=19> */
[----:B------:R-:W2:Y:S01]  /*2940*/  LDL.LU.64 R108, [R1+0x4d0] ;  /* 0x0004d000016c7983 */ /* 0x000ea20000300a00 */
[----:B------:R-:W-:Y:S01]  /*2950*/  UIADD3 UR8, UR5, 0x402, URZ ;  /* 0x0000040205087890 */ /* 0x000fe2000fffe03f */
[----:B------:R-:W-:Y:S01]  /*2960*/  UMOV UR9, 0x40000040 ;  /* 0x4000004000097882 */ /* 0x000fe20000000000 */
[----:B--2---:R-:W-:-:S07]  /*2970*/  WARPGROUP.ARRIVE ;  /* 0x00000000000079c5 */ /* 0x004fce0000000000 */
[----:B------:R-:W-:Y:S03]  /*2980*/  IGMMA.64x256x32.S8.S8 R24, gdesc[UR8], R24, gsb0 ;  /* 0x06600000081879f1 */ /* 0x000fe60008041018 */
        /* <DEDUP_REMOVED lines=65> */
[----:B0-----:R-:W2:Y:S04]  /*2da0*/  LDL.LU.64 R24, [R1] ;  /* 0x0000000001187983 */ /* 0x001ea80000300a00 */
        /* <DEDUP_REMOVED lines=63> */
[----:B------:R-:W-:-:S02]  /*31a0*/  UIADD3 UR8, UR5, 0x4, URZ ;  /* 0x0000000405087890 */ /* 0x000fc4000fffe03f */
[----:B------:R-:W-:Y:S01]  /*31b0*/  UIADD3 UR10, UR6, 0x4, URZ ;  /* 0x00000004060a7890 */ /* 0x000fe2000fffe03f */
[----:B------:R-:W-:Y:S01]  /*31c0*/  UMOV UR9, 0x40000040 ;  /* 0x4000004000097882 */ /* 0x000fe20000000000 */
[----:B------:R-:W-:Y:S01]  /*31d0*/  UMOV UR11, 0x40000040 ;  /* 0x40000040000b7882 */ /* 0x000fe20000000000 */
[----:B--2---:R-:W-:-:S06]  /*31e0*/  WARPGROUP.ARRIVE ;  /* 0x00000000000079c5 */ /* 0x004fcc0000000000 */
[----:B------:R-:W-:Y:S03]  /*31f0*/  IGMMA.64x256x32.S8.S8 R24, gdesc[UR8], R24, gsb0 ;  /* 0x06600000081879f1 */ /* 0x000fe60008041018 */
        /* <DEDUP_REMOVED lines=41> */
[----:B------:R0:W-:Y:S01]  /*3490*/  STL [R1+0x50], R44 ;  /* 0x0000502c01007387 */ /* 0x0001e20000100800 */
[----:B------:R-:W-:Y:S01]  /*34a0*/  IMAD.MOV.U32 R206, RZ, RZ, R122 ;  /* 0x000000ffffce7224 */ /* 0x000fe200078e007a */
[----:B------:R-:W-:Y:S01]  /*34b0*/  MOV R201, R117 ;  /* 0x0000007500c97202 */ /* 0x000fe20000000f00 */
[----:B------:R-:W-:Y:S01]  /*34c0*/  IMAD.MOV.U32 R205, RZ, RZ, R121 ;  /* 0x000000ffffcd7224 */ /* 0x000fe200078e0079 */
[----:B------:R-:W2:Y:S01]  /*34d0*/  LDL.LU.64 R150, [R1+0x4c8] ;  /* 0x0004c80001967983 */ /* 0x000ea20000300a00 */
        /* <DEDUP_REMOVED lines=96> */
[----:B------:R-:W-:-:S02]  /*3ae0*/  IMAD.MOV.U32 R18, RZ, RZ, R46 ;  /* 0x000000ffff127224 */ /* 0x000fc400078e002e */
[----:B------:R-:W-:Y:S01]  /*3af0*/  IMAD.MOV.U32 R17, RZ, RZ, R47 ;  /* 0x000000ffff117224 */ /* 0x000fe200078e002f */
        /* <DEDUP_REMOVED lines=123> */
[----:B------:R-:W-:Y:S01]  /*42b0*/  IMAD.MOV.U32 R222, RZ, RZ, R19 ;  /* 0x000000ffffde7224 */ /* 0x000fe200078e0013 */
[----:B------:R0:W5:Y:S01]  /*42c0*/  LDL.LU R0, [R1+0x2c8] ;  /* 0x0002c80001007983 */ /* 0x0001620000300800 */
[----:B------:R-:W-:-:S02]  /*42d0*/  IMAD.MOV.U32 R224, RZ, RZ, R14 ;  /* 0x000000ffffe07224 */ /* 0x000fc400078e000e */
[----:B------:R-:W-:Y:S01]  /*42e0*/  IMAD.MOV.U32 R225, RZ, RZ, R13 ;  /* 0x000000ffffe17224 */ /* 0x000fe200078e000d */
[----:B------:R0:W5:Y:S01]  /*42f0*/  LDL.LU R18, [R1+0x2c4] ;  /* 0x0002c40001127983 */ /* 0x0001620000300800 */
[----:B------:R-:W-:Y:S02]  /*4300*/  IMAD.MOV.U32 R227, RZ, RZ, R11 ;  /* 0x000000ffffe37224 */ /* 0x000fe400078e000b */
[----:B------:R-:W-:Y:S01]  /*4310*/  IMAD.MOV.U32 R228, RZ, RZ, R10 ;  /* 0x000000ffffe47224 */ /* 0x000fe200078e000a */
[----:B------:R0:W5:Y:S01]  /*4320*/  LDL.LU R17, [R1+0x2c0] ;  /* 0x0002c00001117983 */ /* 0x0001620000300800 */
[----:B------:R-:W-:Y:S02]  /*4330*/  IMAD.MOV.U32 R230, RZ, RZ, R8 ;  /* 0x000000ffffe67224 */ /* 0x000fe400078e0008 */
[----:B------:R-:W-:Y:S01]  /*4340*/  IMAD.MOV.U32 R231, RZ, RZ, R7 ;  /* 0x000000ffffe77224 */ /* 0x000fe200078e0007 */
[----:B------:R0:W5:Y:S01]  /*4350*/  LDL.LU R16, [R1+0x2bc] ;  /* 0x0002bc0001107983 */ /* 0x0001620000300800 */
[----:B------:R-:W-:-:S02]  /*4360*/  IMAD.MOV.U32 R233, RZ, RZ, R5 ;  /* 0x000000ffffe97224 */ /* 0x000fc400078e0005 */
[----:B------:R-:W-:Y:S01]  /*4370*/  IMAD.MOV.U32 R234, RZ, RZ, R4 ;  /* 0x000000ffffea7224 */ /* 0x000fe200078e0004 */
[----:B------:R0:W5:Y:S05]  /*4380*/  LDL.LU R2, [R1+0x2b8] ;  /* 0x0002b80001027983 */ /* 0x00016a0000300800 */
        /* <DEDUP_REMOVED lines=67> */
[----:B-1----:R-:W2:Y:S04]  /*47c0*/  LDL.LU.64 R150, [R1+0x2b0] ;  /* 0x0002b00001967983 */ /* 0x002ea80000300a00 */
        /* <DEDUP_REMOVED lines=26> */
[----:B0-----:R-:W-:Y:S05]  /*4970*/  @!P1 BRA `(.L_x_18) ;  /* 0x0000004000bc9947 */ /* 0x001fea0003800000 */
[----:B------:R-:W-:Y:S01]  /*4980*/  UIADD3 UR6, UR39, 0x1, URZ ;  /* 0x0000000127067890 */ /* 0x000fe2000fffe03f */
[----:B-----5:R-:W-:Y:S01]  /*4990*/  R2UR UR5, R2 ;  /* 0x00000000020572ca */ /* 0x020fe200000e0000 */
[----:B------:R-:W-:Y:S02]  /*49a0*/  UMOV UR12, UR39 ;  /* 0x00000027000c7c82 */ /* 0x000fe40008000000 */
[----:B------:R-:W-:-:S04]  /*49b0*/  UISETP.NE.AND UP0, UPT, UR6, 0x6, UPT ;  /* 0x000000060600788c */ /* 0x000fc8000bf05270 */
[----:B------:R-:W-:Y:S02]  /*49c0*/  USEL UR7, URZ, 0x1, UP0 ;  /* 0x000000013f077887 */ /* 0x000fe40008000000 */
[----:B------:R-:W-:Y:S02]  /*49d0*/  USEL UR6, UR6, URZ, UP0 ;  /* 0x0000003f06067287 */ /* 0x000fe40008000000 */
[----:B------:R-:W-:-:S12]  /*49e0*/  ULOP3.LUT UR7, UR38, UR7, URZ, 0x3c, !UPT ;  /* 0x0000000726077292 */ /* 0x000fd8000f8e3c3f */
.L_x_25:
[----:B0-----:R-:W-:Y:S05]  /*49f0*/  @!P0 BRA `(.L_x_19) ;  /* 0x0000000000048947 */ /* 0x001fea0003800000 */
[----:B------:R-:W-:Y:S01]  /*4a00*/  BPT.TRAP 0x1 ;  /* 0x000000040000795c */ /* 0x000fe20000300000 */
.L_x_19:
[----:B------:R-:W0:Y:S01]  /*4a10*/  S2UR UR9, SR_CgaCtaId ;  /* 0x00000000000979c3 */ /* 0x000e220000008800 */
[----:B------:R-:W-:Y:S01]  /*4a20*/  UMOV UR8, 0x400 ;  /* 0x0000040000087882 */ /* 0x000fe20000000000 */
[----:B------:R-:W-:Y:S02]  /*4a30*/  IMAD.U32 R3, RZ, RZ, UR7 ;  /* 0x00000007ff037e24 */ /* 0x000fe4000f8e00ff */
[----:B------:R-:W-:-:S03]  /*4a40*/  IMAD.U32 R2, RZ, RZ, UR6 ;  /* 0x00000006ff027e24 */ /* 0x000fc6000f8e00ff */
[----:B------:R-:W-:Y:S01]  /*4a50*/  SHF.L.U32 R3, R3, 0x1f, RZ ;  /* 0x0000001f03037819 */ /* 0x000fe200000006ff */
[----:B0-----:R-:W-:-:S06]  /*4a60*/  ULEA UR8, UR9, UR8, 0x18 ;  /* 0x0000000809087291 */ /* 0x001fcc000f8ec03f */
[----:B------:R-:W-:-:S05]  /*4a70*/  MOV R0, UR8 ;  /* 0x0000000800007c02 */ /* 0x000fca0008000f00 */
[----:B------:R-:W-:-:S04]  /*4a80*/  IMAD R2, R2, 0x8, R0 ;  /* 0x0000000802027824 */ /* 0x000fc800078e0200 */
[----:B------:R0:W1:Y:S01]  /*4a90*/  SYNCS.PHASECHK.TRANS64.TRYWAIT P1, [R2+URZ], R3 ;  /* 0x00000003020075a7 */ /* 0x000062000802017f */
[----:B------:R-:W-:Y:S05]  /*4aa0*/  @!P0 BRA `(.L_x_20) ;  /* 0x0000000000048947 */ /* 0x000fea0003800000 */
[----:B------:R-:W-:Y:S01]  /*4ab0*/  BPT.TRAP 0x1 ;  /* 0x000000040000795c */ /* 0x000fe20000300000 */
.L_x_20:
[----:B-1----:R-:W-:Y:S05]  /*4ac0*/  @P1 BRA `(.L_x_21) ;  /* 0x0000000000081947 */ /* 0x002fea0003800000 */
[----:B------:R-:W1:Y:S02]  /*4ad0*/  SYNCS.PHASECHK.TRANS64.TRYWAIT P1, [R2+URZ], R3 ;  /* 0x00000003020075a7 */ /* 0x000e64000802017f */
[----:B-1----:R-:W-:Y:S05]  /*4ae0*/  @!P1 BRA `(.L_x_22) ;  /* 0x0000013800a09947 */ /* 0x002fea0003800000 */
.L_x_21:
        /* <DEDUP_REMOVED lines=64> */
[----:B--2---:R-:W2:Y:S04]  /*4ef0*/  LDL.LU.64 R24, [R1] ;  /* 0x0000000001187983 */ /* 0x004ea80000300a00 */
        /* <DEDUP_REMOVED lines=63> */
[----:B------:R-:W-:-:S02]  /*52f0*/  ULEA UR13, UR6, UR45, 0xb ;  /* 0x0000002d060d7291 */ /* 0x000fc4000f8e583f */
[----:B------:R-:W-:Y:S01]  /*5300*/  ULEA UR14, UR6, UR4, 0xb ;  /* 0x00000004060e7291 */ /* 0x000fe2000f8e583f */
[----:B------:R-:W-:Y:S01]  /*5310*/  STL [R1+0x2c4], R18 ;  /* 0x0002c41201007387 */ /* 0x000fe20000100800 */
[----:B------:R-:W-:Y:S01]  /*5320*/  UMOV UR9, 0x40000040 ;  /* 0x4000004000097882 */ /* 0x000fe20000000000 */
[----:B------:R-:W-:Y:S02]  /*5330*/  UMOV UR11, 0x40000040 ;  /* 0x40000040000b7882 */ /* 0x000fe40000000000 */
[----:B------:R-:W-:Y:S01]  /*5340*/  UMOV UR8, UR13 ;  /* 0x0000000d00087c82 */ /* 0x000fe20008000000 */
[----:B------:R-:W-:Y:S01]  /*5350*/  STL [R1+0x2c0], R17 ;  /* 0x0002c01101007387 */ /* 0x000fe20000100800 */
[----:B------:R-:W-:-:S03]  /*5360*/  UMOV UR10, UR14 ;  /* 0x0000000e000a7c82 */ /* 0x000fc60008000000 */
[----:B------:R-:W-:Y:S04]  /*5370*/  STL [R1+0x2bc], R16 ;  /* 0x0002bc1001007387 */ /* 0x000fe80000100800 */
[----:B------:R3:W-:Y:S01]  /*5380*/  STL [R1+0x2b8], R0 ;  /* 0x0002b80001007387 */ /* 0x0007e20000100800 */
[----:B--2---:R-:W-:-:S06]  /*5390*/  WARPGROUP.ARRIVE ;  /* 0x00000000000079c5 */ /* 0x004fcc0000000000 */
[----:B------:R-:W-:Y:S03]  /*53a0*/  IGMMA.64x256x32.S8.S8 R24, gdesc[UR8], R24, gsb0 ;  /* 0x06600000081879f1 */ /* 0x000fe60008041018 */
[----:B------:R-:W-:Y:S02]  /*53b0*/  WARPGROUP.DEPBAR.LE gsb0, 0x0 ;  /* 0x00008000000079c5 */ /* 0x000fe40000010000 */
[----:B------:R-:W-:Y:S01]  /*53c0*/  STL.64 [R1], R24 ;  /* 0x0000001801007387 */ /* 0x000fe20000100a00 */
[----:B01----:R-:W-:Y:S01]  /*53d0*/  IMAD.MOV.U32 R2, RZ, RZ, R150 ;  /* 0x000000ffff027224 */ /* 0x003fe200078e0096 */
[----:B---3--:R-:W-:Y:S01]  /*53e0*/  MOV R0, R151 ;  /* 0x0000009700007202 */ /* 0x008fe20000000f00 */
[----:B------:R-:W-:Y:S01]  /*53f0*/  IMAD.MOV.U32 R3, RZ, RZ, R149 ;  /* 0x000000ffff037224 */ /* 0x000fe200078e0095 */
[----:B------:R-:W-:Y:S01]  /*5400*/  STL.64 [R1+0x8], R26 ;  /* 0x0000081a01007387 */ /* 0x000fe20000100a00 */
        /* <DEDUP_REMOVED lines=253> */
[----:B------:R-:W-:-:S02]  /*63e0*/  IMAD.MOV.U32 R150, RZ, RZ, R214 ;  /* 0x000000ffff967224 */ /* 0x000fc400078e00d6 */
[----:B------:R-:W-:Y:S01]  /*63f0*/  IMAD.MOV.U32 R151, RZ, RZ, R213 ;  /* 0x000000ffff977224 */ /* 0x000fe200078e00d5 */
[----:B------:R-:W-:Y:S01]  /*6400*/  MOV R213, R23 ;  /* 0x0000001700d57202 */ /* 0x000fe20000000f00 */
        /* <DEDUP_REMOVED lines=14> */
[----:B------:R-:W-:Y:S01]  /*64f0*/  IMAD.MOV.U32 R235, RZ, RZ, R0 ;  /* 0x000000ffffeb7224 */ /* 0x000fe200078e0000 */
[----:B------:R-:W-:Y:S02]  /*6500*/  UIADD3 UR8, UR13, 0x2, URZ ;  /* 0x000000020d087890 */ /* 0x000fe4000fffe03f */
[----:B------:R-:W-:Y:S01]  /*6510*/  UIADD3 UR10, UR14, 0x2, URZ ;  /* 0x000000020e0a7890 */ /* 0x000fe2000fffe03f */
[----:B------:R-:W-:Y:S01]  /*6520*/  UMOV UR9, 0x40000040 ;  /* 0x4000004000097882 */ /* 0x000fe20000000000 */
[----:B------:R-:W-:Y:S01]  /*6530*/  UMOV UR11, 0x40000040 ;  /* 0x40000040000b7882 */ /* 0x000fe20000000000 */
        /* <DEDUP_REMOVED lines=235> */
[----:B------:R-:W-:Y:S01]  /*73f0*/  STL.64 [R1+0x30], R36 ;  /* 0x0000302401007387 */ /* 0x000fe20000100a00 */
[----:B------:R-:W-:-:S03]  /*7400*/  IMAD.MOV.U32 R3, RZ, RZ, R150 ;  /* 0x000000ffff037224 */ /* 0x000fc600078e0096 */
[----:B------:R-:W-:Y:S01]  /*7410*/  STL.64 [R1+0x38], R38 ;  /* 0x0000382601007387 */ /* 0x000fe20000100a00 */
[----:B------:R-:W-:-:S03]  /*7420*/  MOV R2, R151 ;  /* 0x0000009700027202 */ /* 0x000fc60000000f00 */
[----:B------:R-:W-:Y:S01]  /*7430*/  STL.64 [R1+0x40], R40 ;  /* 0x0000402801007387 */ /* 0x000fe20000100a00 */
[----:B------:R-:W-:Y:S01]  /*7440*/  IMAD.MOV.U32 R5, RZ, RZ, R148 ;  /* 0x000000ffff057224 */ /* 0x000fe200078e0094 */
[----:B------:R-:W-:Y:S02]  /*7450*/  MOV R4, R149 ;  /* 0x0000009500047202 */ /* 0x000fe40000000f00 */
[----:B------:R-:W-:Y:S01]  /*7460*/  STL.64 [R1+0x48], R42 ;  /* 0x0000482a01007387 */ /* 0x000fe20000100a00 */
[----:B------:R-:W-:Y:S01]  /*7470*/  IMAD.MOV.U32 R7, RZ, RZ, R146 ;  /* 0x000000ffff077224 */ /* 0x000fe200078e0092 */
[----:B------:R-:W-:Y:S02]  /*7480*/  MOV R6, R147 ;  /* 0x0000009300067202 */ /* 0x000fe40000000f00 */
[----:B------:R0:W-:Y:S01]  /*7490*/  STL [R1+0x50], R44 ;  /* 0x0000502c01007387 */ /* 0x0001e20000100800 */
[----:B------:R-:W-:Y:S01]  /*74a0*/  IMAD.MOV.U32 R9, RZ, RZ, R144 ;  /* 0x000000ffff097224 */ /* 0x000fe200078e0090 */
[----:B------:R-:W-:-:S02]  /*74b0*/  MOV R8, R145 ;  /* 0x0000009100087202 */ /* 0x000fc40000000f00 */
[----:B------:R-:W2:Y:S01]  /*74c0*/  LDL.LU.64 R150, [R1+0x4c0] ;  /* 0x0004c00001967983 */ /* 0x000ea20000300a00 */
[----:B------:R-:W-:Y:S01]  /*74d0*/  IMAD.MOV.U32 R11, RZ, RZ, R142 ;  /* 0x000000ffff0b7224 */ /* 0x000fe200078e008e */
[----:B------:R-:W-:Y:S02]  /*74e0*/  MOV R10, R143 ;  /* 0x0000008f000a7202 */ /* 0x000fe40000000f00 */
[----:B------:R-:W2:Y:S01]  /*74f0*/  LDL.LU.64 R148, [R1+0x4b8] ;  /* 0x0004b80001947983 */ /* 0x000ea20000300a00 */
[----:B------:R-:W-:Y:S01]  /*7500*/  IMAD.MOV.U32 R13, RZ, RZ, R140 ;  /* 0x000000ffff0d7224 */ /* 0x000fe200078e008c */
[----:B------:R-:W-:Y:S02]  /*7510*/  MOV R12, R141 ;  /* 0x0000008d000c7202 */ /* 0x000fe40000000f00 */
[----:B------:R-:W2:Y:S01]  /*7520*/  LDL.LU.64 R146, [R1+0x4b0] ;  /* 0x0004b00001927983 */ /* 0x000ea20000300a00 */
[----:B------:R-:W-:Y:S01]  /*7530*/  IMAD.MOV.U32 R15, RZ, RZ, R138 ;  /* 0x000000ffff0f7224 */ /* 0x000fe200078e008a */
[----:B------:R-:W-:-:S02]  /*7540*/  MOV R14, R139 ;  /* 0x0000008b000e7202 */ /* 0x000fc40000000f00 */
[----:B------:R-:W2:Y:S01]  /*7550*/  LDL.LU.64 R144, [R1+0x4a8] ;  /* 0x0004a80001907983 */ /* 0x000ea20000300a00 */
[----:B------:R-:W-:Y:S01]  /*7560*/  MOV R20, R136 ;  /* 0x0000008800147202 */ /* 0x000fe20000000f00 */
[----:B------:R-:W-:Y:S02]  /*7570*/  IMAD.MOV.U32 R19, RZ, RZ, R137 ;  /* 0x000000ffff137224 */ /* 0x000fe400078e0089 */
[----:B------:R-:W2:Y:S01]  /*7580*/  LDL.LU.64 R142, [R1+0x4a0] ;  /* 0x0004a000018e7983 */ /* 0x000ea20000300a00 */
[----:B------:R-:W-:-:S03]  /*7590*/  IMAD.MOV.U32 R22, RZ, RZ, R134 ;  /* 0x000000ffff167224 */ /* 0x000fc600078e0086 */
[----:B------:R-:W2:Y:S01]  /*75a0*/  LDL.LU.64 R140, [R1+0x498] ;  /* 0x00049800018c7983 */ /* 0x000ea20000300a00 */
[----:B------:R-:W-:Y:S01]  /*75b0*/  IMAD.MOV.U32 R21, RZ, RZ, R135 ;  /* 0x000000ffff157224 */ /* 0x000fe200078e0087 */
[----:B------:R-:W-:Y:S02]  /*75c0*/  MOV R23, R133 ;  /* 0x0000008500177202 */ /* 0x000fe40000000f00 */
[----:B------:R-:W2:Y:S01]  /*75d0*/  LDL.LU.64 R138, [R1+0x490] ;  /* 0x00049000018a7983 */ /* 0x000ea20000300a00 */
[----:B------:R-:W-:Y:S01]  /*75e0*/  IMAD.MOV.U32 R216, RZ, RZ, R132 ;  /* 0x000000ffffd87224 */ /* 0x000fe200078e0084 */
[----:B------:R-:W-:Y:S02]  /*75f0*/  MOV R214, R130 ;  /* 0x0000008200d67202 */ /* 0x000fe40000000f00 */
[----:B------:R-:W2:Y:S01]  /*7600*/  LDL.LU.64 R136, [R1+0x488] ;  /* 0x0004880001887983 */ /* 0x000ea20000300a00 */
[----:B------:R-:W-:-:S03]  /*7610*/  IMAD.MOV.U32 R215, RZ, RZ, R131 ;  /* 0x000000ffffd77224 */ /* 0x000fc600078e0083 */
[----:B------:R-:W2:Y:S01]  /*7620*/  LDL.LU.64 R134, [R1+0x480] ;  /* 0x0004800001867983 */ /* 0x000ea20000300a00 */
[----:B------:R-:W-:Y:S01]  /*7630*/  IMAD.MOV.U32 R212, RZ, RZ, R128 ;  /* 0x000000ffffd47224 */ /* 0x000fe200078e0080 */
[----:B------:R-:W-:Y:S01]  /*7640*/  MOV R211, R127 ;  /* 0x0000007f00d37202 */ /* 0x000fe20000000f00 */
[----:B------:R-:W-:Y:S01]  /*7650*/  IMAD.MOV.U32 R213, RZ, RZ, R129 ;  /* 0x000000ffffd57224 */ /* 0x000fe200078e0081 */
        /* <DEDUP_REMOVED lines=123> */
[----:B------:R-:W-:-:S03]  /*7e10*/  IMAD.MOV.U32 R18, RZ, RZ, R45 ;  /* 0x000000ffff127224 */ /* 0x000fc600078e002d */
        /* <DEDUP_REMOVED lines=103> */
[----:B------:R-:W-:Y:S01]  /*8490*/  UIADD3 UR8, UR13, 0x6, URZ ;  /* 0x000000060d087890 */ /* 0x000fe2000fffe03f */
[----:B------:R0:W5:Y:S01]  /*84a0*/  LDL.LU R18, [R1+0x2c4] ;  /* 0x0002c40001127983 */ /* 0x0001620000300800 */
[----:B------:R-:W-:Y:S01]  /*84b0*/  UIADD3 UR10, UR14, 0x6, URZ ;  /* 0x000000060e0a7890 */ /* 0x000fe2000fffe03f */
[----:B------:R-:W-:Y:S01]  /*84c0*/  UMOV UR9, 0x40000040 ;  /* 0x4000004000097882 */ /* 0x000fe20000000000 */
[----:B------:R-:W-:Y:S01]  /*84d0*/  UMOV UR11, 0x40000040 ;  /* 0x40000040000b7882 */ /* 0x000fe20000000000 */
[----:B------:R0:W5:Y:S04]  /*84e0*/  LDL.LU R17, [R1+0x2c0] ;  /* 0x0002c00001117983 */ /* 0x0001680000300800 */
[----:B------:R0:W5:Y:S04]  /*84f0*/  LDL.LU R16, [R1+0x2bc] ;  /* 0x0002bc0001107983 */ /* 0x0001680000300800 */
[----:B------:R0:W5:Y:S01]  /*8500*/  LDL.LU R0, [R1+0x2b8] ;  /* 0x0002b80001007983 */ /* 0x0001620000300800 */
        /* <DEDUP_REMOVED lines=95> */
[----:B------:R-:W-:Y:S01]  /*8b00*/  BPT.TRAP 0x1 ;  /* 0x000000040000795c */ /* 0x000fe20000300000 */
.L_x_23:
[----:B------:R-:W-:Y:S01]  /*8b10*/  IMAD.U32 R2, RZ, RZ, UR12 ;  /* 0x0000000cff027e24 */ /* 0x000fe2000f8e00ff */
[----:B------:R-:W-:-:S04]  /*8b20*/  UISETP.GT.U32.AND UP0, UPT, UR40, 0x1, UPT ;  /* 0x000000012800788c */ /* 0x000fc8000bf04070 */
[----:B-----5:R-:W-:Y:S02]  /*8b30*/  LEA R2, R2, R0, 0x3 ;  /* 0x0000000002027211 */ /* 0x020fe400078e18ff */
[----:B------:R-:W-:-:S03]  /*8b40*/  PLOP3.LUT P1, PT, PT, PT, UP0, 0x80, 0x0 ;  /* 0x000000000000781c */ /* 0x000fc60003f2f008 */
[----:B------:R-:W-:-:S05]  /*8b50*/  VIADD R2, R2, 0x30 ;  /* 0x0000003002027836 */ /* 0x000fca0000000000 */
[----:B------:R-:W-:-:S04]  /*8b60*/  PRMT R2, RZ, 0x654, R2 ;  /* 0x00000654ff027816 */ /* 0x000fc80000000002 */
[----:B------:R0:W-:Y:S01]  /*8b70*/  SYNCS.ARRIVE.TRANS64.RED.A1T0 RZ, [R2+URZ], RZ ;  /* 0x000000ff02ff79a7 */ /* 0x0001e2000810043f */
[----:B------:R-:W-:Y:S05]  /*8b80*/  @P1 BRA `(.L_x_24) ;  /* 0x0000000000041947 */ /* 0x000fea0003800000 */
[----:B------:R-:W-:Y:S01]  /*8b90*/  BPT.TRAP 0x1 ;  /* 0x000000040000795c */ /* 0x000fe20000300000 */
.L_x_24:
[----:B------:R-:W-:Y:S02]  /*8ba0*/  UISETP.GT.AND UP2, UPT, UR5, 0x1, UPT ;  /* 0x000000010500788c */ /* 0x000fe4000bf44270 */
[----:B------:R-:W-:Y:S02]  /*8bb0*/  UIADD3 UR6, UR6, 0x1, URZ ;  /* 0x0000000106067890 */ /* 0x000fe4000fffe03f */
[----:B------:R-:W-:Y:S02]  /*8bc0*/  UIADD3 UR12, UR12, 0x1, URZ ;  /* 0x000000010c0c7890 */ /* 0x000fe4000fffe03f */
[----:B------:R-:W-:Y:S01]  /*8bd0*/  PLOP3.LUT P1, PT, PT, PT, UP2, 0x80, 0x0 ;  /* 0x000000000000781c */ /* 0x000fe20003f2f028 */
[----:B------:R-:W-:Y:S02]  /*8be0*/  UISETP.NE.AND UP0, UPT, UR6, 0x6, UPT ;  /* 0x000000060600788c */ /* 0x000fe4000bf05270 */
[----:B------:R-:W-:Y:S02]  /*8bf0*/  UIADD3 UR8, UR5, -0x1, URZ ;  /* 0xffffffff05087890 */ /* 0x000fe4000fffe03f */
[----:B------:R-:W-:-:S02]  /*8c00*/  USEL UR5, URZ, 0x1, UP0 ;  /* 0x000000013f057887 */ /* 0x000fc40008000000 */
[----:B------:R-:W-:Y:S02]  /*8c10*/  UISETP.NE.AND UP1, UPT, UR12, 0x6, UPT ;  /* 0x000000060c00788c */ /* 0x000fe4000bf25270 */
[----:B------:R-:W-:Y:S02]  /*8c20*/  ULOP3.LUT UR7, UR7, UR5, URZ, 0x3c, !UPT ;  /* 0x0000000507077292 */ /* 0x000fe4000f8e3c3f */
[----:B------:R-:W-:Y:S02]  /*8c30*/  USEL UR6, UR6, URZ, UP0 ;  /* 0x0000003f06067287 */ /* 0x000fe40008000000 */
[----:B------:R-:W-:Y:S01]  /*8c40*/  USEL UR12, UR12, URZ, UP1 ;  /* 0x0000003f0c0c7287 */ /* 0x000fe20008800000 */
[----:B------:R-:W-:Y:S01]  /*8c50*/  UMOV UR5, UR8 ;  /* 0x0000000800057c82 */ /* 0x000fe20008000000 */
[----:B------:R-:W-:Y:S10]  /*8c60*/  @P1 BRA `(.L_x_25) ;  /* 0xffffffbc00601947 */ /* 0x000ff4000383ffff */
.L_x_18:
[----:B0----5:R-:W0:Y:S02]  /*8c70*/  LDC R2, c[0x0][0x28c] ;  /* 0x0000a300ff027b82 */ /* 0x021e240000000800 */
[----:B0-----:R-:W-:-:S13]  /*8c80*/  ISETP.GE.AND P1, PT, R2, 0x1, PT ;  /* 0x000000010200780c */ /* 0x001fda0003f26270 */
[----:B------:R-:W-:Y:S05]  /*8c90*/  @!P1 BRA `(.L_x_26) ;  /* 0x0000000000449947 */ /* 0x000fea0003800000 */
[----:B------:R-:W-:Y:S05]  /*8ca0*/  @!P0 BRA `(.L_x_27) ;  /* 0x0000000000048947 */ /* 0x000fea0003800000 */
[----:B------:R-:W-:Y:S01]  /*8cb0*/  BPT.TRAP 0x1 ;  /* 0x000000040000795c */ /* 0x000fe20000300000 */
.L_x_27:
[----:B------:R-:W-:-:S04]  /*8cc0*/  UISETP.LT.AND UP0, UPT, UR44, 0x1, UPT ;  /* 0x000000012c00788c */ /* 0x000fc8000bf01270 */
[----:B------:R-:W-:Y:S02]  /*8cd0*/  USEL UR6, UR44, 0x1, UP0 ;  /* 0x000000012c067887 */ /* 0x000fe40008000000 */
[----:B------:R-:W-:Y:S02]  /*8ce0*/  UISETP.GT.U32.AND UP0, UPT, UR40, 0x1, UPT ;  /* 0x000000012800788c */ /* 0x000fe4000bf04070 */
[----:B------:R-:W-:-:S04]  /*8cf0*/  UIADD3 UR6, UR39, UR44, -UR6 ;  /* 0x0000002c27067290 */ /* 0x000fc8000fffe806 */
[----:B------:R-:W-:Y:S01]  /*8d00*/  UIMAD.WIDE.U32 UR4, UR6, -0x55555555, URZ ;  /* 0xaaaaaaab060478a5 */ /* 0x000fe2000f8e003f */
[----:B------:R-:W-:-:S03]  /*8d10*/  PLOP3.LUT P0, PT, PT, PT, UP0, 0x80, 0x0 ;  /* 0x000000000000781c */ /* 0x000fc60003f0f008 */
[----:B------:R-:W-:-:S04]  /*8d20*/  USHF.R.U32.HI UR4, URZ, 0x2, UR5 ;  /* 0x000000023f047899 */ /* 0x000fc80008011605 */
[----:B------:R-:W-:-:S06]  /*8d30*/  UIMAD UR6, UR4, -0x6, UR6 ;  /* 0xfffffffa040678a4 */ /* 0x000fcc000f8e0206 */
[----:B------:R-:W-:-:S05]  /*8d40*/  MOV R2, UR6 ;  /* 0x0000000600027c02 */ /* 0x000fca0008000f00 */
[----:B------:R-:W-:-:S05]  /*8d50*/  IMAD R0, R2, 0x8, R0 ;  /* 0x0000000802007824 */ /* 0x000fca00078e0200 */
[----:B------:R-:W-:-:S04]  /*8d60*/  IADD3 R0, R0, 0x30, RZ ;  /* 0x0000003000007810 */ /* 0x000fc80007ffe0ff */
[----:B------:R-:W-:-:S04]  /*8d70*/  PRMT R0, RZ, 0x654, R0 ;  /* 0x00000654ff007816 */ /* 0x000fc80000000000 */
[----:B------:R0:W-:Y:S01]  /*8d80*/  SYNCS.ARRIVE.TRANS64.RED.A1T0 RZ, [R0+URZ], RZ ;  /* 0x000000ff00ff79a7 */ /* 0x0001e2000810043f */
[----:B------:R-:W-:Y:S05]  /*8d90*/  @P0 BRA `(.L_x_26) ;  /* 0x0000000000040947 */ /* 0x000fea0003800000 */
[----:B------:R-:W-:Y:S01]  /*8da0*/  BPT.TRAP 0x1 ;  /* 0x000000040000795c */ /* 0x000fe20000300000 */
.L_x_26:
[----:B------:R-:W1:Y:S01]  /*8db0*/  S2R R6, SR_TID.X ;  /* 0x0000000000067919 */ /* 0x000e620000002100 */
[----:B------:R-:W-:Y:S01]  /*8dc0*/  IMAD.MOV.U32 R13, RZ, RZ, 0x6540 ;  /* 0x00006540ff0d7424 */ /* 0x000fe200078e00ff */
[----:B------:R-:W-:Y:S02]  /*8dd0*/  UIMAD.WIDE UR8, UR41, 0x100, URZ ;  /* 0x00000100290878a5 */ /* 0x000fe4000f8e023f */
[----:B------:R-:W-:Y:S01]  /*8de0*/  USHF.R.S32.HI UR10, URZ, 0x1f, UR43 ;  /* 0x0000001f3f0a7899 */ /* 0x000fe2000801142b */
[----:B------:R-:W-:Y:S01]  /*8df0*/  ULDC.64 UR6, c[0x0][0x5d0] ;  /* 0x0001740000067ab9 */ /* 0x000fe20000000a00 */
[----:B------:R-:W-:Y:S02]  /*8e00*/  USHF.L.U32 UR41, UR41, 0x8, URZ ;  /* 0x0000000829297899 */ /* 0x000fe4000800063f */
[----:B------:R-:W-:Y:S02]  /*8e10*/  UIMAD UR4, UR10, UR6, URZ ;  /* 0x000000060a0472a4 */ /* 0x000fe4000f8e023f */
[----:B------:R-:W-:-:S02]  /*8e20*/  UIADD3 UR39, UR44, UR39, URZ ;  /* 0x000000272c277290 */ /* 0x000fc4000fffe03f */
[----:B------:R-:W-:Y:S02]  /*8e30*/  UIMAD UR4, UR43, UR7, UR4 ;  /* 0x000000072b0472a4 */ /* 0x000fe4000f8e0204 */
[----:B------:R-:W-:Y:S02]  /*8e40*/  UISETP.GT.U32.AND UP1, UPT, UR39, 0x5, UPT ;  /* 0x000000052700788c */ /* 0x000fe4000bf24070 */
[----:B------:R-:W-:Y:S02]  /*8e50*/  UISETP.GE.U32.AND UP2, UPT, UR44, 0x6, UPT ;  /* 0x000000062c00788c */ /* 0x000fe4000bf46070 */
[----:B------:R-:W-:Y:S01]  /*8e60*/  UISETP.LT.U32.AND UP1, UPT, UR44, 0x6, UP1 ;  /* 0x000000062c00788c */ /* 0x000fe20008f21070 */
[--C-:B-1----:R-:W-:Y:S02]  /*8e70*/  SHF.R.U32.HI R2, RZ, 0x7, R6.reuse ;  /* 0x00000007ff027819 */ /* 0x102fe40000011606 */
[----:B------:R-:W-:Y:S02]  /*8e80*/  SHF.R.U32.HI R3, RZ, 0x2, R6 ;  /* 0x00000002ff037819 */ /* 0x000fe40000011606 */
[----:B------:R-:W-:-:S02]  /*8e90*/  LOP3.LUT R2, R2, 0x1, RZ, 0xc0, !PT ;  /* 0x0000000102027812 */ /* 0x000fc400078ec0ff */
[C---:B------:R-:W-:Y:S02]  /*8ea0*/  SHF.L.U32 R12, R6.reuse, 0x1, RZ ;  /* 0x00000001060c7819 */ /* 0x040fe400000006ff */
[----:B------:R-:W-:Y:S01]  /*8eb0*/  LOP3.LUT R4, R6, 0x60, RZ, 0xc0, !PT ;  /* 0x0000006006047812 */ /* 0x000fe200078ec0ff */
[----:B------:R-:W-:Y:S01]  /*8ec0*/  IMAD.SHL.U32 R158, R2, 0x40, RZ ;  /* 0x00000040029e7824 */ /* 0x000fe200078e00ff */
[----:B------:R-:W-:Y:S02]  /*8ed0*/  LOP3.LUT R3, R3, 0x7, RZ, 0xc0, !PT ;  /* 0x0000000703037812 */ /* 0x000fe400078ec0ff */
[----:B------:R-:W-:Y:S02]  /*8ee0*/  LOP3.LUT R12, R12, 0x6, RZ, 0xc0, !PT ;  /* 0x000000060c0c7812 */ /* 0x000fe400078ec0ff */
[----:B------:R-:W-:Y:S02]  /*8ef0*/  SHF.R.U32.HI R4, RZ, 0x1, R4 ;  /* 0x00000001ff047819 */ /* 0x000fe40000011604 */
[----:B------:R-:W-:-:S02]  /*8f00*/  LOP3.LUT R158, R158, 0x40, R3, 0xe2, !PT ;  /* 0x000000409e9e7812 */ /* 0x000fc400078ee203 */
[----:B------:R-:W-:Y:S01]  /*8f10*/  PRMT R12, R12, R13, UR42 ;  /* 0x0000002a0c0c7e16 */ /* 0x000fe2000800000d */
[----:B------:R-:W-:Y:S01]  /*8f20*/  USHF.L.U32 UR42, UR42, 0x8, URZ ;  /* 0x000000082a2a7899 */ /* 0x000fe2000800063f */
[----:B0-----:R-:W-:Y:S01]  /*8f30*/  IADD3 R0, RZ, -R4, -R3 ;  /* 0x80000004ff007210 */ /* 0x001fe20007ffe803 */
[----:B------:R-:W-:Y:S01]  /*8f40*/  IMAD.MOV.U32 R3, RZ, RZ, -0x2 ;  /* 0xfffffffeff037424 */ /* 0x000fe200078e00ff */
[----:B------:R-:W-:Y:S02]  /*8f50*/  LOP3.LUT R158, R158, UR8, R4, 0xfe, !PT ;  /* 0x000000089e9e7c12 */ /* 0x000fe4000f8efe04 */
[----:B------:R-:W-:Y:S01]  /*8f60*/  SHF.R.S32.HI R13, RZ, 0x1f, R12 ;  /* 0x0000001fff0d7819 */ /* 0x000fe2000001140c */
[----:B------:R-:W-:Y:S01]  /*8f70*/  IMAD R0, R2, -0x40, R0 ;  /* 0xffffffc002007824 */ /* 0x000fe200078e0200 */
[----:B------:R-:W-:Y:S01]  /*8f80*/  MOV R4, UR6 ;  /* 0x0000000600047c02 */ /* 0x000fe20008000f00 */
[----:B------:R-:W-:Y:S02]  /*8f90*/  ULDC UR6, c[0x0][0x284] ;  /* 0x0000a10000067ab9 */ /* 0x000fe40000000800 */
[----:B------:R-:W-:-:S02]  /*8fa0*/  MOV R19, UR6 ;  /* 0x0000000600137c02 */ /* 0x000fc40008000f00 */
[----:B------:R-:W-:Y:S02]  /*8fb0*/  IMAD.WIDE.U32 R4, R4, UR43, R12 ;  /* 0x0000002b04047c25 */ /* 0x000fe4000f8e000c */
[----:B------:R-:W-:Y:S02]  /*8fc0*/  IADD3 R19, R19, -UR41, R0 ;  /* 0x8000002913137c10 */ /* 0x000fe4000fffe000 */
[----:B------:R-:W-:Y:S01]  /*8fd0*/  VIADD R5, R5, UR4 ;  /* 0x0000000405057c36 */ /* 0x000fe20008000000 */
[----:B------:R-:W-:Y:S01]  /*8fe0*/  ULDC UR4, c[0x0][0x288] ;  /* 0x0000a20000047ab9 */ /* 0x000fe20000000800 */
[----:B------:R-:W-:Y:S01]  /*8ff0*/  LOP3.LUT R0, R6, 0x3, RZ, 0xc0, !PT ;  /* 0x0000000306007812 */ /* 0x000fe200078ec0ff */
[----:B------:R-:W-:-:S04]  /*9000*/  UISETP.GE.AND UP0, UPT, UR42, UR4, UPT ;  /* 0x000000042a00728c */ /* 0x000fc8000bf06270 */
[----:B------:R-:W-:Y:S01]  /*9010*/  UISETP.GE.OR UP0, UPT, UR41, UR6, UP0 ;  /* 0x000000062900728c */ /* 0x000fe20008706670 */
[----:B------:R-:W-:Y:S01]  /*9020*/  IMAD R0, R0, R3, UR4 ;  /* 0x0000000400007e24 */ /* 0x000fe2000f8e0203 */
[----:B------:R-:W-:Y:S02]  /*9030*/  UIMAD.WIDE.U32 UR4, UR39, -0x55555555, URZ ;  /* 0xaaaaaaab270478a5 */ /* 0x000fe4000f8e003f */
[----:B------:R-:W-:Y:S02]  /*9040*/  USEL UR6, URZ, 0x1, !UP1 ;  /* 0x000000013f067887 */ /* 0x000fe4000c800000 */
[----:B------:R-:W-:Y:S01]  /*9050*/  PLOP3.LUT P0, PT, PT, PT, UP0, 0x80, 0x0 ;  /* 0x000000000000781c */ /* 0x000fe20003f0f008 */
[----:B------:R-:W-:Y:S01]  /*9060*/  USHF.R.U32.HI UR4, URZ, 0x2, UR5 ;  /* 0x000000023f047899 */ /* 0x000fe20008011605 */
[----:B------:R-:W-:Y:S01]  /*9070*/  IADD3 R0, R0, -UR42, RZ ;  /* 0x8000002a00007c10 */ /* 0x000fe2000fffe0ff */
[----:B------:R-:W-:Y:S02]  /*9080*/  ULOP3.LUT UR38, UR38, UR6, URZ, 0x3c, !UPT ;  /* 0x0000000626267292 */ /* 0x000fe4000f8e3c3f */
[----:B------:R-:W-:-:S02]  /*9090*/  UIMAD UR39, UR4, -0x6, UR39 ;  /* 0xfffffffa042778a4 */ /* 0x000fc4000f8e0227 */
[----:B------:R-:W-:Y:S01]  /*90a0*/  @UP2 ULOP3.LUT UR38, UR38, 0x1, UR4, 0x78, !UPT ;  /* 0x0000000126262892 */ /* 0x000fe2000f8e7804 */
[----:B------:R-:W-:-:S05]  /*90b0*/  UMOV UR41, 0xffffffff ;  /* 0xffffffff00297882 */ /* 0x000fca0000000000 */
[----:B------:R-:W-:Y:S06]  /*90c0*/  @P0 BRA `(.L_x_28) ;  /* 0x000000d000f80947 */ /* 0x000fec0003800000 */
[----:B------:R-:W0:Y:S01]  /*90d0*/  LDC.64 R2, c[0x0][0x5c8] ;  /* 0x00017200ff027b82 */ /* 0x000e220000000a00 */
[----:B------:R-:W-:Y:S01]  /*90e0*/  ULDC.64 UR4, c[0x0][0x5c0] ;  /* 0x0001700000047ab9 */ /* 0x000fe20000000a00 */
[----:B------:R-:W-:Y:S01]  /*90f0*/  BSSY B0, `(.L_x_28) ;  /* 0x0000d3b000007945 */ /* 0x000fe20003800000 */
[C---:B0-----:R-:W-:Y:S01]  /*9100*/  IMAD R6, R2.reuse, UR9, RZ ;  /* 0x0000000902067c24 */ /* 0x041fe2000f8e02ff */
[----:B------:R-:W-:Y:S01]  /*9110*/  SHF.L.U32 R8, R2, 0x3, RZ ;  /* 0x0000000302087819 */ /* 0x000fe200000006ff */
[----:B------:R-:W-:Y:S01]  /*9120*/  IMAD.WIDE.U32 R4, R158, R2, R4 ;  /* 0x000000029e047225 */ /* 0x000fe200078e0004 */
[----:B------:R-:W-:-:S03]  /*9130*/  SHF.L.U64.HI R9, R2, 0x3, R3 ;  /* 0x0000000302097819 */ /* 0x000fc60000010203 */
[----:B------:R-:W-:Y:S01]  /*9140*/  IMAD R6, R158, R3, R6 ;  /* 0x000000039e067224 */ /* 0x000fe200078e0206 */
[----:B------:R-:W-:-:S03]  /*9150*/  IADD3 R4, P0, R4, UR4, RZ ;  /* 0x0000000404047c10 */ /* 0x000fc6000ff1e0ff */
[----:B------:R-:W-:Y:S01]  /*9160*/  IMAD.IADD R6, R5, 0x1, R6 ;  /* 0x0000000105067824 */ /* 0x000fe200078e0206 */
[----:B------:R-:W-:-:S04]  /*9170*/  IADD3 R10, P1, R8, R4, RZ ;  /* 0x00000004080a7210 */ /* 0x000fc80007f3e0ff */
[----:B------:R-:W-:Y:S02]  /*9180*/  IADD3.X R5, R6, UR5, RZ, P0, !PT ;  /* 0x0000000506057c10 */ /* 0x000fe400087fe4ff */
[----:B------:R-:W-:-:S03]  /*9190*/  LEA R6, P0, R2, R4, 0x7 ;  /* 0x0000000402067211 */ /* 0x000fc600078038ff */
[----:B------:R-:W-:Y:S01]  /*91a0*/  IMAD.X R11, R9, 0x1, R5, P1 ;  /* 0x00000001090b7824 */ /* 0x000fe200008e0605 */
[----:B------:R-:W-:Y:S02]  /*91b0*/  LEA.HI.X R7, R2, R5, R3, 0x7, P0 ;  /* 0x0000000502077211 */ /* 0x000fe400000f3c03 */
[----:B------:R-:W-:Y:S02]  /*91c0*/  ISETP.NE.AND P0, PT, R18, RZ, PT ;  /* 0x000000ff1200720c */ /* 0x000fe40003f05270 */
[----:B------:R-:W-:-:S04]  /*91d0*/  IADD3 R8, P2, R8, R6, RZ ;  /* 0x0000000608087210 */ /* 0x000fc80007f5e0ff */
[----:B------:R-:W-:-:S07]  /*91e0*/  IADD3.X R9, R9, R7, RZ, P2, !PT ;  /* 0x0000000709097210 */ /* 0x000fce00017fe4ff */
[----:B------:R-:W-:Y:S05]  /*91f0*/  @!P0 BRA `(.L_x_29) ;  /* 0x0000009800988947 */ /* 0x000fea0003800000 */
[----:B------:R-:W0:Y:S01]  /*9200*/  LDC.64 R20, c[0x0][0x5b0] ;  /* 0x00016c00ff147b82 */ /* 0x000e220000000a00 */
[----:B------:R-:W-:Y:S01]  /*9210*/  ULDC.64 UR6, c[0x0][0x5b8] ;  /* 0x00016e0000067ab9 */ /* 0x000fe20000000a00 */
[----:B------:R-:W-:Y:S01]  /*9220*/  ISETP.GE.AND P1, PT, R19, 0x1, PT ;  /* 0x000000011300780c */ /* 0x000fe20003f26270 */
[----:B------:R-:W-:Y:S02]  /*9230*/  UIMAD UR4, UR10, UR6, URZ ;  /* 0x000000060a0472a4 */ /* 0x000fe4000f8e023f */
[----:B------:R-:W-:Y:S01]  /*9240*/  IMAD.U32 R154, RZ, RZ, UR6 ;  /* 0x00000006ff9a7e24 */ /* 0x000fe2000f8e00ff */
[----:B------:R-:W-:Y:S01]  /*9250*/  BSSY B1, `(.L_x_30) ;  /* 0x000000e000017945 */ /* 0x000fe20003800000 */
[----:B------:R-:W-:Y:S01]  /*9260*/  ISETP.LT.OR P2, PT, R0, 0x1, !P1 ;  /* 0x000000010000780c */ /* 0x000fe20004f41670 */
[----:B------:R-:W-:Y:S01]  /*9270*/  UIMAD UR4, UR43, UR7, UR4 ;  /* 0x000000072b0472a4 */ /* 0x000fe2000f8e0204 */
[----:B------:R-:W1:Y:S01]  /*9280*/  LDC.64 R22, c[0x0][0x5a8] ;  /* 0x00016a00ff167b82 */ /* 0x000e620000000a00 */
[----:B------:R-:W-:-:S04]  /*9290*/  IMAD.WIDE.U32 R154, R154, UR43, R12 ;  /* 0x0000002b9a9a7c25 */ /* 0x000fc8000f8e000c */
[----:B------:R-:W-:Y:S01]  /*92a0*/  IMAD.MOV.U32 R152, RZ, RZ, R154 ;  /* 0x000000ffff987224 */ /* 0x000fe200078e009a */
[----:B------:R-:W-:Y:S01]  /*92b0*/  IADD3 R153, R155, UR4, RZ ;  /* 0x000000049b997c10 */ /* 0x000fe2000fffe0ff */
[----:B0-----:R-:W-:Y:S02]  /*92c0*/  IMAD R159, R20, UR9, RZ ;  /* 0x00000009149f7c24 */ /* 0x001fe4000f8e02ff */
[----:B------:R-:W-:-:S04]  /*92d0*/  IMAD.WIDE.U32 R2, R158, R20, R152 ;  /* 0x000000149e027225 */ /* 0x000fc800078e0098 */
[----:B------:R-:W-:Y:S01]  /*92e0*/  IMAD R159, R158, R21, R159 ;  /* 0x000000159e9f7224 */ /* 0x000fe200078e029f */
[----:B-1----:R-:W-:-:S04]  /*92f0*/  IADD3 R14, P0, R2, R22, RZ ;  /* 0x00000016020e7210 */ /* 0x002fc80007f1e0ff */
[----:B------:R-:W-:Y:S01]  /*9300*/  IADD3.X R15, R23, R3, R159, P0, !PT ;  /* 0x00000003170f7210 */ /* 0x000fe200007fe49f */
[----:B------:R-:W-:Y:S08]  /*9310*/  @P2 BRA `(.L_x_31) ;  /* 0x0000000000042947 */ /* 0x000ff00003800000 */
[----:B------:R0:W5:Y:S02]  /*9320*/  LDG.E.U8 R16, desc[UR36][R14.64] ;  /* 0x000000240e107981 */ /* 0x000164000c1e1100 */
.L_x_31:
[----:B------:R-:W-:Y:S05]  /*9330*/  BSYNC B1 ;  /* 0x0000000000017941 */ /* 0x000fea0003800000 */
.L_x_30:
[----:B------:R-:W2:Y:S01]  /*9340*/  LDL.LU R3, [R1] ;  /* 0x0000000001037983 */ /* 0x000ea20000300800 */
[----:B-----5:R-:W-:Y:S01]  /*9350*/  LOP3.LUT R2, R16, 0xffff, RZ, 0xc0, !PT ;  /* 0x0000ffff10027812 */ /* 0x020fe200078ec0ff */
[----:B------:R-:W-:Y:S01]  /*9360*/  BSSY B1, `(.L_x_32) ;  /* 0x000000a000017945 */ /* 0x000fe20003800000 */
[----:B------:R-:W-:Y:S02]  /*9370*/  ISETP.LT.OR P0, PT, R0, 0x2, !P1 ;  /* 0x000000020000780c */ /* 0x000fe40004f01670 */
[----:B------:R-:W-:-:S05]  /*9380*/  PRMT R2, R2, 0x8880, RZ ;  /* 0x0000888002027816 */ /* 0x000fca00000000ff */
[----:B------:R-:W-:-:S04]  /*9390*/  IMAD R2, R2, R18, RZ ;  /* 0x0000001202027224 */ /* 0x000fc800078e02ff */
[----:B--2---:R-:W-:-:S05]  /*93a0*/  @!P2 IMAD R3, R3, R17, R2 ;  /* 0x000000110303a224 */ /* 0x004fca00078e0202 */
[----:B------:R1:W-:Y:S01]  /*93b0*/  @!P2 STG.E.U8 desc[UR36][R4.64], R3 ;  /* 0x000000030400a986 */ /* 0x0003e2000c101124 */
[----:B------:R-:W-:Y:S05]  /*93c0*/  @P0 BRA `(.L_x_33) ;  /* 0x00000000000c0947 */ /* 0x000fea0003800000 */
[----:B------:R-:W2:Y:S02]  /*93d0*/  LDG.E.U8 R16, desc[UR36][R14.64+0x1] ;  /* 0x000001240e107981 */ /* 0x000ea4000c1e1100 */
[----:B--2---:R-:W-:-:S05]  /*93e0*/  PRMT R2, R16, 0x8880, RZ ;  /* 0x0000888010027816 */ /* 0x004fca00000000ff */
[----:B------:R-:W-:-:S07]  /*93f0*/  IMAD R2, R2, R18, RZ ;  /* 0x0000001202027224 */ /* 0x000fce00078e02ff */
.L_x_33:
[----:B------:R-:W-:Y:S05]  /*9400*/  BSYNC B1 ;  /* 0x0000000000017941 */ /* 0x000fea0003800000 */
.L_x_32:
[----:B-1----:R-:W2:Y:S01]  /*9410*/  LDL.LU R3, [R1+0x4] ;  /* 0x0000040001037983 */ /* 0x002ea20000300800 */
[C---:B------:R-:W-:Y:S01]  /*9420*/  SHF.L.U64.HI R157, R20.reuse, 0x3, R21 ;  /* 0x00000003149d7819 */ /* 0x040fe20000010215 */
[----:B------:R-:W-:Y:S01]  /*9430*/  BSSY B1, `(.L_x_34) ;  /* 0x000000e000017945 */ /* 0x000fe20003800000 */
[----:B------:R-:W-:-:S05]  /*9440*/  SHF.L.U32 R156, R20, 0x3, RZ ;  /* 0x00000003149c7819 */ /* 0x000fca00000006ff */
[----:B------:R-:W-:-:S04]  /*9450*/  IMAD.WIDE.U32 R12, R158, R20, R156 ;  /* 0x000000149e0c7225 */ /* 0x000fc800078e009c */
[----:B------:R-:W-:Y:S01]  /*9460*/  IMAD.IADD R159, R159, 0x1, R13 ;  /* 0x000000019f9f7824 */ /* 0x000fe200078e020d */
[----:B------:R-:W-:-:S04]  /*9470*/  IADD3 R12, P2, P3, R154, R22, R12 ;  /* 0x000000169a0c7210 */ /* 0x000fc80007b5e00c */
[----:B------:R-:W-:Y:S01]  /*9480*/  IADD3.X R13, R153, R23, R159, P2, P3 ;  /* 0x00000017990d7210 */ /* 0x000fe200017e649f */
[----:B--2---:R-:W-:-:S05]  /*9490*/  @!P0 IMAD R3, R3, R17, R2 ;  /* 0x0000001103038224 */ /* 0x004fca00078e0202 */
[----:B------:R1:W-:Y:S01]  /*94a0*/  @!P0 STG.E.U8 desc[UR36][R4.64+0x1], R3 ;  /* 0x0000010304008986 */ /* 0x0003e2000c101124 */
[----:B------:R-:W-:-:S04]  /*94b0*/  ISETP.GE.AND P0, PT, R19, 0x9, PT ;  /* 0x000000091300780c */ /* 0x000fc80003f06270 */
[----:B------:R-:W-:-:S13]  /*94c0*/  ISETP.LT.OR P4, PT, R0, 0x1, !P0 ;  /* 0x000000010000780c */ /* 0x000fda0004781670 */
[----:B-1----:R-:W-:Y:S05]  /*94d0*/  @P4 BRA `(.L_x_35) ;  /* 0x00000000000c4947 */ /* 0x002fea0003800000 */
[----:B------:R-:W2:Y:S02]  /*94e0*/  LDG.E.U8 R16, desc[UR36][R12.64] ;  /* 0x000000240c107981 */ /* 0x000ea4000c1e1100 */
[----:B--2---:R-:W-:-:S05]  /*94f0*/  PRMT R2, R16, 0x8880, RZ ;  /* 0x0000888010027816 */ /* 0x004fca00000000ff */
[----:B------:R-:W-:-:S07]  /*9500*/  IMAD R2, R2, R18, RZ ;  /* 0x0000001202027224 */ /* 0x000fce00078e02ff */
.L_x_35:
[----:B------:R-:W-:Y:S05]  /*9510*/  BSYNC B1 ;  /* 0x0000000000017941 */ /* 0x000fea0003800000 */
.L_x_34:
[----:B------:R-:W2:Y:S01]  /*9520*/  LDL.LU R3, [R1+0x8] ;  /* 0x0000080001037983 */ /* 0x000ea20000300800 */
[----:B------:R-:W-:Y:S01]  /*9530*/  ISETP.LT.OR P2, PT, R0, 0x2, !P0 ;  /* 0x000000020000780c */ /* 0x000fe20004741670 */
[----:B------:R-:W-:Y:S01]  /*9540*/  BSSY B1, `(.L_x_36) ;  /* 0x0000007000017945 */ /* 0x000fe20003800000 */
[----:B--2---:R-:W-:-:S05]  /*9550*/  @!P4 IMAD R3, R3, R17, R2 ;  /* 0x000000110303c224 */ /* 0x004fca00078e0202 */
[----:B------:R1:W-:Y:S06]  /*9560*/  @!P4 STG.E.U8 desc[UR36][R10.64], R3 ;  /* 0x000000030a00c986 */ /* 0x0003ec000c101124 */
[----:B------:R-:W-:Y:S05]  /*9570*/  @P2 BRA `(.L_x_37) ;  /* 0x00000000000c2947 */ /* 0x000fea0003800000 */
[----:B------:R-:W2:Y:S02]  /*9580*/  LDG.E.U8 R16, desc[UR36][R12.64+0x1] ;  /* 0x000001240c107981 */ /* 0x000ea4000c1e1100 */
[----:B--2---:R-:W-:-:S05]  /*9590*/  PRMT R2, R16, 0x8880, RZ ;  /* 0x0000888010027816 */ /* 0x004fca00000000ff */
[----:B------:R-:W-:-:S07]  /*95a0*/  IMAD R2, R2, R18, RZ ;  /* 0x0000001202027224 */ /* 0x000fce00078e02ff */
.L_x_37:
[----:B------:R-:W-:Y:S05]  /*95b0*/  BSYNC B1 ;  /* 0x0000000000017941 */ /* 0x000fea0003800000 */
.L_x_36:
[----:B-1----:R-:W2:Y:S01]  /*95c0*/  LDL.LU R3, [R1+0xc] ;  /* 0x00000c0001037983 */ /* 0x002ea20000300800 */
[----:B------:R-:W-:Y:S01]  /*95d0*/  BSSY B1, `(.L_x_38) ;  /* 0x0000009000017945 */ /* 0x000fe20003800000 */
[----:B------:R-:W-:Y:S01]  /*95e0*/  ISETP.LT.OR P3, PT, R0, 0xa, !P1 ;  /* 0x0000000a0000780c */ /* 0x000fe20004f61670 */
[----:B--2---:R-:W-:-:S05]  /*95f0*/  @!P2 IMAD R3, R3, R17, R2 ;  /* 0x000000110303a224 */ /* 0x004fca00078e0202 */
[----:B------:R1:W-:Y:S01]  /*9600*/  @!P2 STG.E.U8 desc[UR36][R10.64+0x1], R3 ;  /* 0x000001030a00a986 */ /* 0x0003e2000c101124 */
[----:B------:R-:W-:-:S13]  /*9610*/  ISETP.LT.OR P2, PT, R0, 0x9, !P1 ;  /* 0x000000090000780c */ /* 0x000fda0004f41670 */
[----:B-1----:R-:W-:Y:S05]  /*9620*/  @P2 BRA `(.L_x_39) ;  /* 0x00000000000c2947 */ /* 0x002fea0003800000 */
[----:B------:R-:W2:Y:S02]  /*9630*/  LDG.E.U8 R16, desc[UR36][R14.64+0x8] ;  /* 0x000008240e107981 */ /* 0x000ea4000c1e1100 */
[----:B--2---:R-:W-:-:S05]  /*9640*/  PRMT R2, R16, 0x8880, RZ ;  /* 0x0000888010027816 */ /* 0x004fca00000000ff */
[----:B------:R-:W-:-:S07]  /*9650*/  IMAD R2, R2, R18, RZ ;  /* 0x0000001202027224 */ /* 0x000fce00078e02ff */
.L_x_39:
[----:B------:R-:W-:Y:S05]  /*9660*/  BSYNC B1 ;  /* 0x0000000000017941 */ /* 0x000fea0003800000 */
.L_x_38:
[----:B------:R-:W2:Y:S01]  /*9670*/  LDL.LU R3, [R1+0x10] ;  /* 0x0000100001037983 */ /* 0x000ea20000300800 */
[----:B------:R-:W-:Y:S01]  /*9680*/  BSSY B1, `(.L_x_40) ;  /* 0x0000007000017945 */ /* 0x000fe20003800000 */
[----:B--2---:R-:W-:-:S05]  /*9690*/  @!P2 IMAD R3, R3, R17, R2 ;  /* 0x000000110303a224 */ /* 0x004fca00078e0202 */
[----:B------:R1:W-:Y:S01]  /*96a0*/  @!P2 STG.E.U8 desc[UR36][R4.64+0x8], R3 ;  /* 0x000008030400a986 */ /* 0x0003e2000c101124 */
[----:B------:R-:W-:Y:S05]  /*96b0*/  @P3 BRA `(.L_x_41) ;  /* 0x00000000000c3947 */ /* 0x000fea0003800000 */
[----:B------:R-:W2:Y:S02]  /*96c0*/  LDG.E.U8 R16, desc[UR36][R14.64+0x9] ;  /* 0x000009240e107981 */ /* 0x000ea4000c1e1100 */
[----:B--2---:R-:W-:-:S05]  /*96d0*/  PRMT R2, R16, 0x8880, RZ ;  /* 0x0000888010027816 */ /* 0x004fca00000000ff */
[----:B------:R-:W-:-:S07]  /*96e0*/  IMAD R2, R2, R18, RZ ;  /* 0x0000001202027224 */ /* 0x000fce00078e02ff */
.L_x_41:
[----:B------:R-:W-:Y:S05]  /*96f0*/  BSYNC B1 ;  /* 0x0000000000017941 */ /* 0x000fea0003800000 */
.L_x_40:
[----:B-1----:R-:W2:Y:S01]  /*9700*/  LDL.LU R3, [R1+0x14] ;  /* 0x0000140001037983 */ /* 0x002ea20000300800 */
[C---:B------:R-:W-:Y:S01]  /*9710*/  ISETP.LT.OR P2, PT, R0.reuse, 0x9, !P0 ;  /* 0x000000090000780c */ /* 0x040fe20004741670 */
[----:B------:R-:W-:Y:S01]  /*9720*/  BSSY B1, `(.L_x_42) ;  /* 0x000000b000017945 */ /* 0x000fe20003800000 */
[C---:B------:R-:W-:Y:S02]  /*9730*/  ISETP.LT.OR P4, PT, R0.reuse, 0x11, !P1 ;  /* 0x000000110000780c */ /* 0x040fe40004f81670 */
[C---:B------:R-:W-:Y:S02]  /*9740*/  ISETP.LT.OR P5, PT, R0.reuse, 0x12, !P1 ;  /* 0x000000120000780c */ /* 0x040fe40004fa1670 */
[----:B------:R-:W-:Y:S01]  /*9750*/  ISETP.LT.OR P6, PT, R0, 0x11, !P0 ;  /* 0x000000110000780c */ /* 0x000fe200047c1670 */
[----:B--2---:R-:W-:-:S05]  /*9760*/  @!P3 IMAD R3, R3, R17, R2 ;  /* 0x000000110303b224 */ /* 0x004fca00078e0202 */
[----:B------:R1:W-:Y:S01]  /*9770*/  @!P3 STG.E.U8 desc[UR36][R4.64+0x9], R3 ;  /* 0x000009030400b986 */ /* 0x0003e2000c101124 */
[----:B------:R-:W-:Y:S01]  /*9780*/  ISETP.LT.OR P3, PT, R0, 0xa, !P0 ;  /* 0x0000000a0000780c */ /* 0x000fe20004761670 */
[----:B------:R-:W-:-:S12]  /*9790*/  @P2 BRA `(.L_x_43) ;  /* 0x00000000000c2947 */ /* 0x000fd80003800000 */
[----:B------:R-:W2:Y:S02]  /*97a0*/  LDG.E.U8 R16, desc[UR36][R12.64+0x8] ;  /* 0x000008240c107981 */ /* 0x000ea4000c1e1100 */
[----:B--2---:R-:W-:-:S05]  /*97b0*/  PRMT R2, R16, 0x8880, RZ ;  /* 0x0000888010027816 */ /* 0x004fca00000000ff */
[----:B------:R-:W-:-:S07]  /*97c0*/  IMAD R2, R2, R18, RZ ;  /* 0x0000001202027224 */ /* 0x000fce00078e02ff */
.L_x_43:
[----:B------:R-:W-:Y:S05]  /*97d0*/  BSYNC B1 ;  /* 0x0000000000017941 */ /* 0x000fea0003800000 */
.L_x_42:
[----:B-1----:R-:W2:Y:S01]  /*97e0*/  LDL.LU R3, [R1+0x18] ;  /* 0x0000180001037983 */ /* 0x002ea20000300800 */
[----:B------:R-:W-:Y:S01]  /*97f0*/  BSSY B1, `(.L_x_44) ;  /* 0x0000007000017945 */ /* 0x000fe20003800000 */
[----:B--2---:R-:W-:-:S05]  /*9800*/  @!P2 IMAD R3, R3, R17, R2 ;  /* 0x000000110303a224 */ /* 0x004fca00078e0202 */
[----:B------:R1:W-:Y:S01]  /*9810*/  @!P2 STG.E.U8 desc[UR36][R10.64+0x8], R3 ;  /* 0x000008030a00a986 */ /* 0x0003e2000c101124 */
[----:B------:R-:W-:Y:S05]  /*9820*/  @P3 BRA `(.L_x_45) ;  /* 0x00000000000c3947 */ /* 0x000fea0003800000 */
[----:B------:R-:W2:Y:S02]  /*9830*/  LDG.E.U8 R16, desc[UR36][R12.64+0x9] ;  /* 0x000009240c107981 */ /* 0x000ea4000c1e1100 */
[----:B--2---:R-:W-:-:S05]  /*9840*/  PRMT R2, R16, 0x8880, RZ ;  /* 0x0000888010027816 */ /* 0x004fca00000000ff */
[----:B------:R-:W-:-:S07]  /*9850*/  IMAD R2, R2, R18, RZ ;  /* 0x0000001202027224 */ /* 0x000fce00078e02ff */
.L_x_45:
[----:B------:R-:W-:Y:S05]  /*9860*/  BSYNC B1 ;  /* 0x0000000000017941 */ /* 0x000fea0003800000 */
.L_x_44:
        /* <DEDUP_REMOVED lines=8> */
.L_x_47:
[----:B------:R-:W-:Y:S05]  /*98f0*/  BSYNC B1 ;  /* 0x0000000000017941 */ /* 0x000fea0003800000 */
.L_x_46:
        /* <DEDUP_REMOVED lines=8> */
.L_x_49:
[----:B------:R-:W-:Y:S05]  /*9980*/  BSYNC B1 ;  /* 0x0000000000017941 */ /* 0x000fea0003800000 */
.L_x_48:
        /* <DEDUP_REMOVED lines=8> */
.L_x_51:
[----:B------:R-:W-:Y:S05]  /*9a10*/  BSYNC B1 ;  /* 0x0000000000017941 */ /* 0x000fea0003800000 */
.L_x_50:
        /* <DEDUP_REMOVED lines=13> */
.L_x_53:
[----:B------:R-:W-:Y:S05]  /*9af0*/  BSYNC B1 ;  /* 0x0000000000017941 */ /* 0x000fea0003800000 */
.L_x_52:
        /* <DEDUP_REMOVED lines=8> */
.L_x_55:
[----:B------:R-:W-:Y:S05]  /*9b80*/  BSYNC B1 ;  /* 0x0000000000017941 */ /* 0x000fea0003800000 */
.L_x_54:
        /* <DEDUP_REMOVED lines=8> */
.L_x_57:
[----:B------:R-:W-:Y:S05]  /*9c10*/  BSYNC B1 ;  /* 0x0000000000017941 */ /* 0x000fea0003800000 */
.L_x_56:
        /* <DEDUP_REMOVED lines=8> */
.L_x_59:
[----:B------:R-:W-:Y:S05]  /*9ca0*/  BSYNC B1 ;  /* 0x0000000000017941 */ /* 0x000fea0003800000 */
.L_x_58:
        /* <DEDUP_REMOVED lines=8> */
.L_x_61:
[----:B------:R-:W-:Y:S05]  /*9d30*/  BSYNC B1 ;  /* 0x0000000000017941 */ /* 0x000fea0003800000 */
.L_x_60:
        /* <DEDUP_REMOVED lines=13> */
.L_x_63:
[----:B------:R-:W-:Y:S05]  /*9e10*/  BSYNC B1 ;  /* 0x0000000000017941 */ /* 0x000fea0003800000 */
.L_x_62:
        /* <DEDUP_REMOVED lines=8> */
.L_x_65:
[----:B------:R-:W-:Y:S05]  /*9ea0*/  BSYNC B1 ;  /* 0x0000000000017941 */ /* 0x000fea0003800000 */
.L_x_64:
        /* <DEDUP_REMOVED lines=8> */
.L_x_67:
[----:B------:R-:W-:Y:S05]  /*9f30*/  BSYNC B1 ;  /* 0x0000000000017941 */ /* 0x000fea0003800000 */
.L_x_66:
        /* <DEDUP_REMOVED lines=8> */
.L_x_69:
[----:B------:R-:W-:Y:S05]  /*9fc0*/  BSYNC B1 ;  /* 0x0000000000017941 */ /* 0x000fea0003800000 */
.L_x_68:
        /* <DEDUP_REMOVED lines=8> */
.L_x_71:
[----:B------:R-:W-:Y:S05]  /*a050*/  BSYNC B1 ;  /* 0x0000000000017941 */ /* 0x000fea0003800000 */
.L_x_70:
        /* <DEDUP_REMOVED lines=13> */
.L_x_73:
[----:B------:R-:W-:Y:S05]  /*a130*/  BSYNC B1 ;  /* 0x0000000000017941 */ /* 0x000fea0003800000 */
.L_x_72:
        /* <DEDUP_REMOVED lines=8> */
.L_x_75:
[----:B------:R-:W-:Y:S05]  /*a1c0*/  BSYNC B1 ;  /* 0x0000000000017941 */ /* 0x000fea0003800000 */
.L_x_74:
        /* <DEDUP_REMOVED lines=8> */
.L_x_77:
[----:B------:R-:W-:Y:S05]  /*a250*/  BSYNC B1 ;  /* 0x0000000000017941 */ /* 0x000fea0003800000 */
.L_x_76:
        /* <DEDUP_REMOVED lines=8> */
.L_x_79:
[----:B------:R-:W-:Y:S05]  /*a2e0*/  BSYNC B1 ;  /* 0x0000000000017941 */ /* 0x000fea0003800000 */
.L_x_78:
        /* <DEDUP_REMOVED lines=8> */
.L_x_81:
[----:B------:R-:W-:Y:S05]  /*a370*/  BSYNC B1 ;  /* 0x0000000000017941 */ /* 0x000fea0003800000 */
.L_x_80:
        /* <DEDUP_REMOVED lines=13> */
.L_x_83:
[----:B------:R-:W-:Y:S05]  /*a450*/  BSYNC B1 ;  /* 0x0000000000017941 */ /* 0x000fea0003800000 */
.L_x_82:
        /* <DEDUP_REMOVED lines=8> */
.L_x_85:
[----:B------:R-:W-:Y:S05]  /*a4e0*/  BSYNC B1 ;  /* 0x0000000000017941 */ /* 0x000fea0003800000 */
.L_x_84:
        /* <DEDUP_REMOVED lines=8> */
.L_x_87:
[----:B------:R-:W-:Y:S05]  /*a570*/  BSYNC B1 ;  /* 0x0000000000017941 */ /* 0x000fea0003800000 */
.L_x_86:
        /* <DEDUP_REMOVED lines=8> */
.L_x_89:
[----:B------:R-:W-:Y:S05]  /*a600*/  BSYNC B1 ;  /* 0x0000000000017941 */ /* 0x000fea0003800000 */
.L_x_88:
        /* <DEDUP_REMOVED lines=8> */
.L_x_91:
[----:B------:R-:W-:Y:S05]  /*a690*/  BSYNC B1 ;  /* 0x0000000000017941 */ /* 0x000fea0003800000 */
.L_x_90:
        /* <DEDUP_REMOVED lines=13> */
.L_x_93:
[----:B------:R-:W-:Y:S05]  /*a770*/  BSYNC B1 ;  /* 0x0000000000017941 */ /* 0x000fea0003800000 */
.L_x_92:
        /* <DEDUP_REMOVED lines=8> */
.L_x_95:
[----:B------:R-:W-:Y:S05]  /*a800*/  BSYNC B1 ;  /* 0x0000000000017941 */ /* 0x000fea0003800000 */
.L_x_94:
        /* <DEDUP_REMOVED lines=8> */
.L_x_97:
[----:B------:R-:W-:Y:S05]  /*a890*/  BSYNC B1 ;  /* 0x0000000000017941 */ /* 0x000fea0003800000 */
.L_x_96:
        /* <DEDUP_REMOVED lines=8> */
.L_x_99:
[----:B------:R-:W-:Y:S05]  /*a920*/  BSYNC B1 ;  /* 0x0000000000017941 */ /* 0x000fea0003800000 */
.L_x_98:
        /* <DEDUP_REMOVED lines=8> */
.L_x_101:
[----:B------:R-:W-:Y:S05]  /*a9b0*/  BSYNC B1 ;  /* 0x0000000000017941 */ /* 0x000fea0003800000 */
.L_x_100:
        /* <DEDUP_REMOVED lines=13> */
.L_x_103:
[----:B------:R-:W-:Y:S05]  /*aa90*/  BSYNC B1 ;  /* 0x0000000000017941 */ /* 0x000fea0003800000 */
.L_x_102:
        /* <DEDUP_REMOVED lines=8> */
.L_x_105:
[----:B------:R-:W-:Y:S05]  /*ab20*/  BSYNC B1 ;  /* 0x0000000000017941 */ /* 0x000fea0003800000 */
.L_x_104:
        /* <DEDUP_REMOVED lines=8> */
.L_x_107:
[----:B------:R-:W-:Y:S05]  /*abb0*/  BSYNC B1 ;  /* 0x0000000000017941 */ /* 0x000fea0003800000 */
.L_x_106:
        /* <DEDUP_REMOVED lines=8> */
.L_x_109:
[----:B------:R-:W-:Y:S05]  /*ac40*/  BSYNC B1 ;  /* 0x0000000000017941 */ /* 0x000fea0003800000 */
.L_x_108:
        /* <DEDUP_REMOVED lines=8> */
.L_x_111:
[----:B------:R-:W-:Y:S05]  /*acd0*/  BSYNC B1 ;  /* 0x0000000000017941 */ /* 0x000fea0003800000 */
.L_x_110:
        /* <DEDUP_REMOVED lines=13> */
.L_x_113:
[----:B------:R-:W-:Y:S05]  /*adb0*/  BSYNC B1 ;  /* 0x0000000000017941 */ /* 0x000fea0003800000 */
.L_x_112:
        /* <DEDUP_REMOVED lines=8> */
.L_x_115:
[----:B------:R-:W-:Y:S05]  /*ae40*/  BSYNC B1 ;  /* 0x0000000000017941 */ /* 0x000fea0003800000 */
.L_x_114:
        /* <DEDUP_REMOVED lines=8> */
.L_x_117:
[----:B------:R-:W-:Y:S05]  /*aed0*/  BSYNC B1 ;  /* 0x0000000000017941 */ /* 0x000fea0003800000 */
.L_x_116:
        /* <DEDUP_REMOVED lines=8> */
.L_x_119:
[----:B------:R-:W-:Y:S05]  /*af60*/  BSYNC B1 ;  /* 0x0000000000017941 */ /* 0x000fea0003800000 */
.L_x_118:
        /* <DEDUP_REMOVED lines=8> */
.L_x_121:
[----:B------:R-:W-:Y:S05]  /*aff0*/  BSYNC B1 ;  /* 0x0000000000017941 */ /* 0x000fea0003800000 */
.L_x_120:
        /* <DEDUP_REMOVED lines=13> */
.L_x_123:
[----:B------:R-:W-:Y:S05]  /*b0d0*/  BSYNC B1 ;  /* 0x0000000000017941 */ /* 0x000fea0003800000 */
.L_x_122:
        /* <DEDUP_REMOVED lines=8> */
.L_x_125:
[----:B------:R-:W-:Y:S05]  /*b160*/  BSYNC B1 ;  /* 0x0000000000017941 */ /* 0x000fea0003800000 */
.L_x_124:
        /* <DEDUP_REMOVED lines=8> */
.L_x_127:
[----:B------:R-:W-:Y:S05]  /*b1f0*/  BSYNC B1 ;  /* 0x0000000000017941 */ /* 0x000fea0003800000 */
.L_x_126:
        /* <DEDUP_REMOVED lines=8> */
.L_x_129:
[----:B------:R-:W-:Y:S05]  /*b280*/  BSYNC B1 ;  /* 0x0000000000017941 */ /* 0x000fea0003800000 */
.L_x_128:
        /* <DEDUP_REMOVED lines=8> */
.L_x_131:
[----:B------:R-:W-:Y:S05]  /*b310*/  BSYNC B1 ;  /* 0x0000000000017941 */ /* 0x000fea0003800000 */
.L_x_130:
        /* <DEDUP_REMOVED lines=10> */
[----:B------:R-:W1:Y:S02]  /*b3c0*/  LDG.E.U8 R16, desc[UR36][R12.64+0x61] ;  /* 0x000061240c107981 */ /* 0x000e64000c1e1100 */
[----:B-1----:R-:W-:-:S05]  /*b3d0*/  PRMT R3, R16, 0x8880, RZ ;  /* 0x0000888010037816 */ /* 0x002fca00000000ff */
[----:B------:R-:W-:-:S07]  /*b3e0*/  IMAD R2, R3, R18, RZ ;  /* 0x0000001203027224 */ /* 0x000fce00078e02ff */
.L_x_133:
[----:B------:R-:W-:Y:S05]  /*b3f0*/  BSYNC B1 ;  /* 0x0000000000017941 */ /* 0x000fea0003800000 */
.L_x_132:
[----:B-1----:R-:W2:Y:S01]  /*b400*/  LDL.LU R3, [R1+0xcc] ;  /* 0x0000cc0001037983 */ /* 0x002ea20000300800 */
[----:B------:R-:W-:Y:S01]  /*b410*/  BSSY B1, `(.L_x_134) ;  /* 0x0000007000017945 */ /* 0x000fe20003800000 */
[----:B--2---:R-:W-:-:S05]  /*b420*/  @!P4 IMAD R3, R3, R17, R2 ;  /* 0x000000110303c224 */ /* 0x004fca00078e0202 */
[----:B------:R1:W-:Y:S01]  /*b430*/  @!P4 STG.E.U8 desc[UR36][R10.64+0x61], R3 ;  /* 0x000061030a00c986 */ /* 0x0003e2000c101124 */
[----:B------:R-:W-:Y:S05]  /*b440*/  @P3 BRA `(.L_x_135) ;  /* 0x00000000000c3947 */ /* 0x000fea0003800000 */
[----:B------:R-:W1:Y:S02]  /*b450*/  LDG.E.U8 R16, desc[UR36][R14.64+0x68] ;  /* 0x000068240e107981 */ /* 0x000e64000c1e1100 */
[----:B-1----:R-:W-:-:S05]  /*b460*/  PRMT R3, R16, 0x8880, RZ ;  /* 0x0000888010037816 */ /* 0x002fca00000000ff */
[----:B------:R-:W-:-:S07]  /*b470*/  IMAD R2, R3, R18, RZ ;  /* 0x0000001203027224 */ /* 0x000fce00078e02ff */
.L_x_135:
[----:B------:R-:W-:Y:S05]  /*b480*/  BSYNC B1 ;  /* 0x0000000000017941 */ /* 0x000fea0003800000 */
.L_x_134:
        /* <DEDUP_REMOVED lines=8> */
.L_x_137:
[----:B------:R-:W-:Y:S05]  /*b510*/  BSYNC B1 ;  /* 0x0000000000017941 */ /* 0x000fea0003800000 */
.L_x_136:
        /* <DEDUP_REMOVED lines=8> */
.L_x_139:
[----:B------:R-:W-:Y:S05]  /*b5a0*/  BSYNC B1 ;  /* 0x0000000000017941 */ /* 0x000fea0003800000 */
.L_x_138:
        /* <DEDUP_REMOVED lines=8> */
.L_x_141:
[----:B------:R-:W-:Y:S05]  /*b630*/  BSYNC B1 ;  /* 0x0000000000017941 */ /* 0x000fea0003800000 */
.L_x_140:
        /* <DEDUP_REMOVED lines=13> */
.L_x_143:
[----:B------:R-:W-:Y:S05]  /*b710*/  BSYNC B1 ;  /* 0x0000000000017941 */ /* 0x000fea0003800000 */
.L_x_142:
        /* <DEDUP_REMOVED lines=8> */
.L_x_145:
[----:B------:R-:W-:Y:S05]  /*b7a0*/  BSYNC B1 ;  /* 0x0000000000017941 */ /* 0x000fea0003800000 */
.L_x_144:
        /* <DEDUP_REMOVED lines=8> */
.L_x_147:
[----:B------:R-:W-:Y:S05]  /*b830*/  BSYNC B1 ;  /* 0x0000000000017941 */ /* 0x000fea0003800000 */
.L_x_146:
        /* <DEDUP_REMOVED lines=8> */
.L_x_149:
[----:B------:R-:W-:Y:S05]  /*b8c0*/  BSYNC B1 ;  /* 0x0000000000017941 */ /* 0x000fea0003800000 */
.L_x_148:
        /* <DEDUP_REMOVED lines=8> */
.L_x_151:
[----:B------:R-:W-:Y:S05]  /*b950*/  BSYNC B1 ;  /* 0x0000000000017941 */ /* 0x000fea0003800000 */
.L_x_150:
        /* <DEDUP_REMOVED lines=13> */
.L_x_153:
[----:B------:R-:W-:Y:S05]  /*ba30*/  BSYNC B1 ;  /* 0x0000000000017941 */ /* 0x000fea0003800000 */
.L_x_152:
        /* <DEDUP_REMOVED lines=8> */
.L_x_155:
[----:B------:R-:W-:Y:S05]  /*bac0*/  BSYNC B1 ;  /* 0x0000000000017941 */ /* 0x000fea0003800000 */
.L_x_154:
        /* <DEDUP_REMOVED lines=8> */
.L_x_157:
[----:B------:R-:W-:Y:S05]  /*bb50*/  BSYNC B1 ;  /* 0x0000000000017941 */ /* 0x000fea0003800000 */
.L_x_156:
        /* <DEDUP_REMOVED lines=8> */
.L_x_159:
[----:B------:R-:W-:Y:S05]  /*bbe0*/  BSYNC B1 ;  /* 0x0000000000017941 */ /* 0x000fea0003800000 */
.L_x_158:
        /* <DEDUP_REMOVED lines=8> */
.L_x_161:
[----:B------:R-:W-:Y:S05]  /*bc70*/  BSYNC B1 ;  /* 0x0000000000017941 */ /* 0x000fea0003800000 */
.L_x_160:
        /* <DEDUP_REMOVED lines=13> */
.L_x_163:
[----:B------:R-:W-:Y:S05]  /*bd50*/  BSYNC B1 ;  /* 0x0000000000017941 */ /* 0x000fea0003800000 */
.L_x_162:
        /* <DEDUP_REMOVED lines=8> */
.L_x_165:
[----:B------:R-:W-:Y:S05]  /*bde0*/  BSYNC B1 ;  /* 0x0000000000017941 */ /* 0x000fea0003800000 */
.L_x_164:
        /* <DEDUP_REMOVED lines=8> */
.L_x_167:
[----:B------:R-:W-:Y:S05]  /*be70*/  BSYNC B1 ;  /* 0x0000000000017941 */ /* 0x000fea0003800000 */
.L_x_166:
        /* <DEDUP_REMOVED lines=8> */
.L_x_169:
[----:B------:R-:W-:Y:S05]  /*bf00*/  BSYNC B1 ;  /* 0x0000000000017941 */ /* 0x000fea0003800000 */
.L_x_168:
        /* <DEDUP_REMOVED lines=8> */
.L_x_171:
[----:B------:R-:W-:Y:S05]  /*bf90*/  BSYNC B1 ;  /* 0x0000000000017941 */ /* 0x000fea0003800000 */
.L_x_170:
        /* <DEDUP_REMOVED lines=13> */
.L_x_173:
[----:B------:R-:W-:Y:S05]  /*c070*/  BSYNC B1 ;  /* 0x0000000000017941 */ /* 0x000fea0003800000 */
.L_x_172:
        /* <DEDUP_REMOVED lines=8> */
.L_x_175:
[----:B------:R-:W-:Y:S05]  /*c100*/  BSYNC B1 ;  /* 0x0000000000017941 */ /* 0x000fea0003800000 */
.L_x_174:
        /* <DEDUP_REMOVED lines=8> */
.L_x_177:
[----:B------:R-:W-:Y:S05]  /*c190*/  BSYNC B1 ;  /* 0x0000000000017941 */ /* 0x000fea0003800000 */
.L_x_176:
        /* <DEDUP_REMOVED lines=8> */
.L_x_179:
[----:B------:R-:W-:Y:S05]  /*c220*/  BSYNC B1 ;  /* 0x0000000000017941 */ /* 0x000fea0003800000 */
.L_x_178:
        /* <DEDUP_REMOVED lines=8> */
.L_x_181:
[----:B------:R-:W-:Y:S05]  /*c2b0*/  BSYNC B1 ;  /* 0x0000000000017941 */ /* 0x000fea0003800000 */
.L_x_180:
        /* <DEDUP_REMOVED lines=13> */
.L_x_183:
[----:B------:R-:W-:Y:S05]  /*c390*/  BSYNC B1 ;  /* 0x0000000000017941 */ /* 0x000fea0003800000 */
.L_x_182:
        /* <DEDUP_REMOVED lines=8> */
.L_x_185:
[----:B------:R-:W-:Y:S05]  /*c420*/  BSYNC B1 ;  /* 0x0000000000017941 */ /* 0x000fea0003800000 */
.L_x_184:
        /* <DEDUP_REMOVED lines=8> */
.L_x_187:
[----:B------:R-:W-:Y:S05]  /*c4b0*/  BSYNC B1 ;  /* 0x0000000000017941 */ /* 0x000fea0003800000 */
.L_x_186:
        /* <DEDUP_REMOVED lines=8> */
.L_x_189:
[----:B------:R-:W-:Y:S05]  /*c540*/  BSYNC B1 ;  /* 0x0000000000017941 */ /* 0x000fea0003800000 */
.L_x_188:
        /* <DEDUP_REMOVED lines=8> */
.L_x_191:
[----:B------:R-:W-:Y:S05]  /*c5d0*/  BSYNC B1 ;  /* 0x0000000000017941 */ /* 0x000fea0003800000 */
.L_x_190:
        /* <DEDUP_REMOVED lines=13> */
.L_x_193:
[----:B------:R-:W-:Y:S05]  /*c6b0*/  BSYNC B1 ;  /* 0x0000000000017941 */ /* 0x000fea0003800000 */
.L_x_192:
        /* <DEDUP_REMOVED lines=8> */
.L_x_195:
[----:B------:R-:W-:Y:S05]  /*c740*/  BSYNC B1 ;  /* 0x0000000000017941 */ /* 0x000fea0003800000 */
.L_x_194:
        /* <DEDUP_REMOVED lines=8> */
.L_x_197:
[----:B------:R-:W-:Y:S05]  /*c7d0*/  BSYNC B1 ;  /* 0x0000000000017941 */ /* 0x000fea0003800000 */
.L_x_196:
        /* <DEDUP_REMOVED lines=8> */
.L_x_199:
[----:B------:R-:W-:Y:S05]  /*c860*/  BSYNC B1 ;  /* 0x0000000000017941 */ /* 0x000fea0003800000 */
.L_x_198:
        /* <DEDUP_REMOVED lines=8> */
.L_x_201:
[----:B------:R-:W-:Y:S05]  /*c8f0*/  BSYNC B1 ;  /* 0x0000000000017941 */ /* 0x000fea0003800000 */
.L_x_200:
        /* <DEDUP_REMOVED lines=13> */
.L_x_203:
[----:B------:R-:W-:Y:S05]  /*c9d0*/  BSYNC B1 ;  /* 0x0000000000017941 */ /* 0x000fea0003800000 */
.L_x_202:
        /* <DEDUP_REMOVED lines=8> */
.L_x_205:
[----:B------:R-:W-:Y:S05]  /*ca60*/  BSYNC B1 ;  /* 0x0000000000017941 */ /* 0x000fea0003800000 */
.L_x_204:
        /* <DEDUP_REMOVED lines=8> */
.L_x_207:
[----:B------:R-:W-:Y:S05]  /*caf0*/  BSYNC B1 ;  /* 0x0000000000017941 */ /* 0x000fea0003800000 */
.L_x_206:
        /* <DEDUP_REMOVED lines=8> */
.L_x_209:
[----:B------:R-:W-:Y:S05]  /*cb80*/  BSYNC B1 ;  /* 0x0000000000017941 */ /* 0x000fea0003800000 */
.L_x_208:
        /* <DEDUP_REMOVED lines=8> */
.L_x_211:
[----:B------:R-:W-:Y:S05]  /*cc10*/  BSYNC B1 ;  /* 0x0000000000017941 */ /* 0x000fea0003800000 */
.L_x_210:
        /* <DEDUP_REMOVED lines=13> */
.L_x_213:
[----:B------:R-:W-:Y:S05]  /*ccf0*/  BSYNC B1 ;  /* 0x0000000000017941 */ /* 0x000fea0003800000 */
.L_x_212:
        /* <DEDUP_REMOVED lines=8> */
.L_x_215:
[----:B------:R-:W-:Y:S05]  /*cd80*/  BSYNC B1 ;  /* 0x0000000000017941 */ /* 0x000fea0003800000 */
.L_x_214:
        /* <DEDUP_REMOVED lines=8> */
.L_x_217:
[----:B------:R-:W-:Y:S05]  /*ce10*/  BSYNC B1 ;  /* 0x0000000000017941 */ /* 0x000fea0003800000 */
.L_x_216:
        /* <DEDUP_REMOVED lines=8> */
.L_x_219:
[----:B------:R-:W-:Y:S05]  /*cea0*/  BSYNC B1 ;  /* 0x0000000000017941 */ /* 0x000fea0003800000 */
.L_x_218:
        /* <DEDUP_REMOVED lines=8> */
.L_x_221:
[----:B------:R-:W-:Y:S05]  /*cf30*/  BSYNC B1 ;  /* 0x0000000000017941 */ /* 0x000fea0003800000 */
.L_x_220:
        /* <DEDUP_REMOVED lines=13> */
.L_x_223:
[----:B------:R-:W-:Y:S05]  /*d010*/  BSYNC B1 ;  /* 0x0000000000017941 */ /* 0x000fea0003800000 */
.L_x_222:
        /* <DEDUP_REMOVED lines=8> */
.L_x_225:
[----:B------:R-:W-:Y:S05]  /*d0a0*/  BSYNC B1 ;  /* 0x0000000000017941 */ /* 0x000fea0003800000 */
.L_x_224:
        /* <DEDUP_REMOVED lines=8> */
.L_x_227:
[----:B------:R-:W-:Y:S05]  /*d130*/  BSYNC B1 ;  /* 0x0000000000017941 */ /* 0x000fea0003800000 */
.L_x_226:
        /* <DEDUP_REMOVED lines=8> */
.L_x_229:
[----:B------:R-:W-:Y:S05]  /*d1c0*/  BSYNC B1 ;  /* 0x0000000000017941 */ /* 0x000fea0003800000 */
.L_x_228:
        /* <DEDUP_REMOVED lines=8> */
.L_x_231:
[----:B------:R-:W-:Y:S05]  /*d250*/  BSYNC B1 ;  /* 0x0000000000017941 */ /* 0x000fea0003800000 */
.L_x_230:
        /* <DEDUP_REMOVED lines=13> */
.L_x_233:
[----:B------:R-:W-:Y:S05]  /*d330*/  BSYNC B1 ;  /* 0x0000000000017941 */ /* 0x000fea0003800000 */
.L_x_232:
        /* <DEDUP_REMOVED lines=8> */
.L_x_235:
[----:B------:R-:W-:Y:S05]  /*d3c0*/  BSYNC B1 ;  /* 0x0000000000017941 */ /* 0x000fea0003800000 */
.L_x_234:
        /* <DEDUP_REMOVED lines=8> */
.L_x_237:
[----:B------:R-:W-:Y:S05]  /*d450*/  BSYNC B1 ;  /* 0x0000000000017941 */ /* 0x000fea0003800000 */
.L_x_236:
        /* <DEDUP_REMOVED lines=8> */
.L_x_239:
[----:B------:R-:W-:Y:S05]  /*d4e0*/  BSYNC B1 ;  /* 0x0000000000017941 */ /* 0x000fea0003800000 */
.L_x_238:
        /* <DEDUP_REMOVED lines=8> */
.L_x_241:
[----:B------:R-:W-:Y:S05]  /*d570*/  BSYNC B1 ;  /* 0x0000000000017941 */ /* 0x000fea0003800000 */
.L_x_240:
        /* <DEDUP_REMOVED lines=13> */
.L_x_243:
[----:B------:R-:W-:Y:S05]  /*d650*/  BSYNC B1 ;  /* 0x0000000000017941 */ /* 0x000fea0003800000 */
.L_x_242:
        /* <DEDUP_REMOVED lines=8> */
.L_x_245:
[----:B------:R-:W-:Y:S05]  /*d6e0*/  BSYNC B1 ;  /* 0x0000000000017941 */ /* 0x000fea0003800000 */
.L_x_244:
        /* <DEDUP_REMOVED lines=8> */
.L_x_247:
[----:B------:R-:W-:Y:S05]  /*d770*/  BSYNC B1 ;  /* 0x0000000000017941 */ /* 0x000fea0003800000 */
.L_x_246:
        /* <DEDUP_REMOVED lines=8> */
.L_x_249:
[----:B------:R-:W-:Y:S05]  /*d800*/  BSYNC B1 ;  /* 0x0000000000017941 */ /* 0x000fea0003800000 */
.L_x_248:
        /* <DEDUP_REMOVED lines=8> */
.L_x_251:
[----:B------:R-:W-:Y:S05]  /*d890*/  BSYNC B1 ;  /* 0x0000000000017941 */ /* 0x000fea0003800000 */
.L_x_250:
        /* <DEDUP_REMOVED lines=13> */
.L_x_253:
[----:B------:R-:W-:Y:S05]  /*d970*/  BSYNC B1 ;  /* 0x0000000000017941 */ /* 0x000fea0003800000 */
.L_x_252:
        /* <DEDUP_REMOVED lines=8> */
.L_x_255:
[----:B------:R-:W-:Y:S05]  /*da00*/  BSYNC B1 ;  /* 0x0000000000017941 */ /* 0x000fea0003800000 */
.L_x_254:
        /* <DEDUP_REMOVED lines=8> */
.L_x_257:
[----:B------:R-:W-:Y:S05]  /*da90*/  BSYNC B1 ;  /* 0x0000000000017941 */ /* 0x000fea0003800000 */
.L_x_256:
        /* <DEDUP_REMOVED lines=8> */
.L_x_259:
[----:B------:R-:W-:Y:S05]  /*db20*/  BSYNC B1 ;  /* 0x0000000000017941 */ /* 0x000fea0003800000 */
.L_x_258:
        /* <DEDUP_REMOVED lines=8> */
.L_x_261:
[----:B------:R-:W-:Y:S05]  /*dbb0*/  BSYNC B1 ;  /* 0x0000000000017941 */ /* 0x000fea0003800000 */
.L_x_260:
        /* <DEDUP_REMOVED lines=13> */
.L_x_263:
[----:B------:R-:W-:Y:S05]  /*dc90*/  BSYNC B1 ;  /* 0x0000000000017941 */ /* 0x000fea0003800000 */
.L_x_262:
        /* <DEDUP_REMOVED lines=8> */
.L_x_265:
[----:B------:R-:W-:Y:S05]  /*dd20*/  BSYNC B1 ;  /* 0x0000000000017941 */ /* 0x000fea0003800000 */
.L_x_264:
        /* <DEDUP_REMOVED lines=8> */
.L_x_267:
[----:B------:R-:W-:Y:S05]  /*ddb0*/  BSYNC B1 ;  /* 0x0000000000017941 */ /* 0x000fea0003800000 */
.L_x_266:
        /* <DEDUP_REMOVED lines=8> */
.L_x_269:
[----:B------:R-:W-:Y:S05]  /*de40*/  BSYNC B1 ;  /* 0x0000000000017941 */ /* 0x000fea0003800000 */
.L_x_268:
        /* <DEDUP_REMOVED lines=8> */
.L_x_271:
[----:B------:R-:W-:Y:S05]  /*ded0*/  BSYNC B1 ;  /* 0x0000000000017941 */ /* 0x000fea0003800000 */
.L_x_270:
[----:B-1----:R-:W2:Y:S01]  /*dee0*/  LDL.LU R3, [R1+0x1e0] ;  /* 0x0001e00001037983 */ /* 0x002ea20000300800 */
[C---:B------:R-:W-:Y:S01]  /*def0*/  ISETP.LT.OR P2, PT, R0.reuse, 0xf2, !P1 ;  /* 0x000000f20000780c */ /* 0x040fe20004f41670 */
[----:B------:R-:W-:Y:S01]  /*df00*/  BSSY B1, `(.L_x_272) ;  /* 0x000000c000017945 */ /* 0x000fe20003800000 */
[----:B------:R-:W-:Y:S02]  /*df10*/  ISETP.LT.OR P6, PT, R0, 0xf9, !P1 ;  /* 0x000000f90000780c */ /* 0x000fe40004fc1670 */
[----:B------:R-:W-:Y:S02]  /*df20*/  IADD3 R161, P3, R158, 0x80, RZ ;  /* 0x000000809ea17810 */ /* 0x000fe40007f7e0ff */
        /* <DEDUP_REMOVED lines=9> */
.L_x_273:
[----:B------:R-:W-:Y:S05]  /*dfc0*/  BSYNC B1 ;  /* 0x0000000000017941 */ /* 0x000fea0003800000 */
.L_x_272:
        /* <DEDUP_REMOVED lines=8> */
.L_x_275:
[----:B------:R-:W-:Y:S05]  /*e050*/  BSYNC B1 ;  /* 0x0000000000017941 */ /* 0x000fea0003800000 */
.L_x_274:
        /* <DEDUP_REMOVED lines=8> */
.L_x_277:
[----:B------:R-:W-:Y:S05]  /*e0e0*/  BSYNC B1 ;  /* 0x0000000000017941 */ /* 0x000fea0003800000 */
.L_x_276:
        /* <DEDUP_REMOVED lines=8> */
.L_x_279:
[----:B------:R-:W-:Y:S05]  /*e170*/  BSYNC B1 ;  /* 0x0000000000017941 */ /* 0x000fea0003800000 */
.L_x_278:
[----:B-1----:R-:W2:Y:S01]  /*e180*/  LDL.LU R3, [R1+0x1f0] ;  /* 0x0001f00001037983 */ /* 0x002ea20000300800 */
[----:B------:R-:W-:Y:S01]  /*e190*/  BSSY B1, `(.L_x_280) ;  /* 0x0000008000017945 */ /* 0x000fe20003800000 */
[----:B------:R-:W-:-:S04]  /*e1a0*/  IMAD.WIDE.U32 R158, R161, R20, R156 ;  /* 0x00000014a19e7225 */ /* 0x000fc800078e009c */
[----:B--2---:R-:W-:-:S05]  /*e1b0*/  @!P6 IMAD R3, R3, R17, R2 ;  /* 0x000000110303e224 */ /* 0x004fca00078e0202 */
[----:B------:R1:W-:Y:S01]  /*e1c0*/  @!P6 STG.E.U8 desc[UR36][R4.64+0xf8], R3 ;  /* 0x0000f8030400e986 */ /* 0x0003e2000c101124 */
[----:B------:R-:W-:Y:S05]  /*e1d0*/  @P1 BRA `(.L_x_281) ;  /* 0x00000000000c1947 */ /* 0x000fea0003800000 */
[----:B------:R-:W1:Y:S02]  /*e1e0*/  LDG.E.U8 R16, desc[UR36][R14.64+0xf9] ;  /* 0x0000f9240e107981 */ /* 0x000e64000c1e1100 */
[----:B-1----:R-:W-:-:S05]  /*e1f0*/  PRMT R3, R16, 0x8880, RZ ;  /* 0x0000888010037816 */ /* 0x002fca00000000ff */
[----:B------:R-:W-:-:S07]  /*e200*/  IMAD R2, R3, R18, RZ ;  /* 0x0000001203027224 */ /* 0x000fce00078e02ff */
.L_x_281:
[----:B------:R-:W-:Y:S05]  /*e210*/  BSYNC B1 ;  /* 0x0000000000017941 */ /* 0x000fea0003800000 */
.L_x_280:
[----:B-1----:R-:W2:Y:S01]  /*e220*/  LDL.LU R3, [R1+0x1f4] ;  /* 0x0001f40001037983 */ /* 0x002ea20000300800 */
[----:B------:R-:W-:Y:S01]  /*e230*/  IMAD.WIDE.U32 R156, R161, R20, R152 ;  /* 0x00000014a19c7225 */ /* 0x000fe200078e0098 */
[----:B0-----:R-:W-:Y:S01]  /*e240*/  IADD3.X R15, RZ, UR9, RZ, P3, !PT ;  /* 0x00000009ff0f7c10 */ /* 0x001fe20009ffe4ff */
[----:B------:R-:W-:Y:S01]  /*e250*/  BSSY B1, `(.L_x_282) ;  /* 0x000000e000017945 */ /* 0x000fe20003800000 */
[----:B------:R-:W-:Y:S02]  /*e260*/  ISETP.GE.AND P2, PT, R19, 0x81, PT ;  /* 0x000000811300780c */ /* 0x000fe40003f46270 */
[----:B------:R-:W-:Y:S01]  /*e270*/  IADD3 R154, P5, P4, R154, R22, R158 ;  /* 0x000000169a9a7210 */ /* 0x000fe20007cbe09e */
[----:B------:R-:W-:Y:S01]  /*e280*/  IMAD R20, R15, R20, RZ ;  /* 0x000000140f147224 */ /* 0x000fe200078e02ff */
[----:B------:R-:W-:Y:S02]  /*e290*/  ISETP.LT.OR P6, PT, R0, 0x1, !P2 ;  /* 0x000000010000780c */ /* 0x000fe400057c1670 */
[----:B------:R-:W-:Y:S01]  /*e2a0*/  IADD3 R14, P3, R156, R22, RZ ;  /* 0x000000169c0e7210 */ /* 0x000fe20007f7e0ff */
[----:B--2---:R-:W-:-:S05]  /*e2b0*/  @!P1 IMAD R3, R3, R17, R2 ;  /* 0x0000001103039224 */ /* 0x004fca00078e0202 */
[----:B------:R0:W-:Y:S01]  /*e2c0*/  @!P1 STG.E.U8 desc[UR36][R4.64+0xf9], R3 ;  /* 0x0000f90304009986 */ /* 0x0001e2000c101124 */
[C---:B------:R-:W-:Y:S02]  /*e2d0*/  ISETP.LT.OR P1, PT, R0.reuse, 0xf9, !P0 ;  /* 0x000000f90000780c */ /* 0x040fe40004721670 */
[----:B------:R-:W-:-:S11]  /*e2e0*/  ISETP.LT.OR P0, PT, R0, 0xfa, !P0 ;  /* 0x000000fa0000780c */ /* 0x000fd60004701670 */
[----:B0-----:R-:W-:Y:S05]  /*e2f0*/  @P1 BRA `(.L_x_283) ;  /* 0x00000000000c1947 */ /* 0x001fea0003800000 */
[----:B------:R-:W2:Y:S02]  /*e300*/  LDG.E.U8 R16, desc[UR36][R12.64+0xf8] ;  /* 0x0000f8240c107981 */ /* 0x000ea4000c1e1100 */
[----:B--2---:R-:W-:-:S05]  /*e310*/  PRMT R3, R16, 0x8880, RZ ;  /* 0x0000888010037816 */ /* 0x004fca00000000ff */
[----:B------:R-:W-:-:S07]  /*e320*/  IMAD R2, R3, R18, RZ ;  /* 0x0000001203027224 */ /* 0x000fce00078e02ff */
.L_x_283:
[----:B------:R-:W-:Y:S05]  /*e330*/  BSYNC B1 ;  /* 0x0000000000017941 */ /* 0x000fea0003800000 */
.L_x_282:
[----:B------:R-:W2:Y:S01]  /*e340*/  LDL.LU R3, [R1+0x1f8] ;  /* 0x0001f80001037983 */ /* 0x000ea20000300800 */
[----:B------:R-:W-:Y:S01]  /*e350*/  BSSY B1, `(.L_x_284) ;  /* 0x0000008000017945 */ /* 0x000fe20003800000 */
[----:B------:R-:W-:Y:S02]  /*e360*/  IMAD R21, R161, R21, R20 ;  /* 0x00000015a1157224 */ /* 0x000fe400078e0214 */
[----:B--2---:R-:W-:-:S05]  /*e370*/  @!P1 IMAD R3, R3, R17, R2 ;  /* 0x0000001103039224 */ /* 0x004fca00078e0202 */
[----:B------:R0:W-:Y:S01]  /*e380*/  @!P1 STG.E.U8 desc[UR36][R10.64+0xf8], R3 ;  /* 0x0000f8030a009986 */ /* 0x0001e2000c101124 */
[----:B------:R-:W-:Y:S05]  /*e390*/  @P0 BRA `(.L_x_285) ;  /* 0x00000000000c0947 */ /* 0x000fea0003800000 */
[----:B------:R-:W0:Y:S02]  /*e3a0*/  LDG.E.U8 R16, desc[UR36][R12.64+0xf9] ;  /* 0x0000f9240c107981 */ /* 0x000e24000c1e1100 */
[----:B0-----:R-:W-:-:S05]  /*e3b0*/  PRMT R3, R16, 0x8880, RZ ;  /* 0x0000888010037816 */ /* 0x001fca00000000ff */
[----:B------:R-:W-:-:S07]  /*e3c0*/  IMAD R2, R3, R18, RZ ;  /* 0x0000001203027224 */ /* 0x000fce00078e02ff */
.L_x_285:
[----:B------:R-:W-:Y:S05]  /*e3d0*/  BSYNC B1 ;  /* 0x0000000000017941 */ /* 0x000fea0003800000 */
.L_x_284:
[----:B0-----:R-:W2:Y:S01]  /*e3e0*/  LDL.LU R3, [R1+0x1fc] ;  /* 0x0001fc0001037983 */ /* 0x001ea20000300800 */
[----:B------:R-:W-:Y:S01]  /*e3f0*/  BSSY B1, `(.L_x_286) ;  /* 0x0000009000017945 */ /* 0x000fe20003800000 */
[----:B------:R-:W-:Y:S01]  /*e400*/  IADD3.X R15, R23, R157, R21, P3, !PT ;  /* 0x0000009d170f7210 */ /* 0x000fe20001ffe415 */
[----:B------:R-:W-:Y:S02]  /*e410*/  IMAD.IADD R158, R21, 0x1, R159 ;  /* 0x00000001159e7824 */ /* 0x000fe400078e029f */
[----:B--2---:R-:W-:-:S05]  /*e420*/  @!P0 IMAD R3, R3, R17, R2 ;  /* 0x0000001103038224 */ /* 0x004fca00078e0202 */
[----:B------:R0:W-:Y:S01]  /*e430*/  @!P0 STG.E.U8 desc[UR36][R10.64+0xf9], R3 ;  /* 0x0000f9030a008986 */ /* 0x0001e2000c101124 */
[----:B------:R-:W-:Y:S05]  /*e440*/  @P6 BRA `(.L_x_287) ;  /* 0x00000000000c6947 */ /* 0x000fea0003800000 */
[----:B------:R-:W0:Y:S02]  /*e450*/  LDG.E.U8 R16, desc[UR36][R14.64] ;  /* 0x000000240e107981 */ /* 0x000e24000c1e1100 */
[----:B0-----:R-:W-:-:S05]  /*e460*/  PRMT R3, R16, 0x8880, RZ ;  /* 0x0000888010037816 */ /* 0x001fca00000000ff */
[----:B------:R-:W-:-:S07]  /*e470*/  IMAD R2, R3, R18, RZ ;  /* 0x0000001203027224 */ /* 0x000fce00078e02ff */
.L_x_287:
[----:B------:R-:W-:Y:S05]  /*e480*/  BSYNC B1 ;  /* 0x0000000000017941 */ /* 0x000fea0003800000 */
.L_x_286:
[----:B------:R-:W-:Y:S01]  /*e490*/  ISETP.LT.OR P3, PT, R0, 0x2, !P2 ;  /* 0x000000020000780c */ /* 0x000fe20005761670 */
[----:B0-----:R-:W-:Y:S01]  /*e4a0*/  @!P6 IMAD R3, R24, R17, R2 ;  /* 0x000000111803e224 */ /* 0x001fe200078e0202 */
[----:B------:R-:W-:Y:S01]  /*e4b0*/  ISETP.GE.AND P0, PT, R19, 0x89, PT ;  /* 0x000000891300780c */ /* 0x000fe20003f06270 */
[----:B------:R-:W-:Y:S01]  /*e4c0*/  BSSY B1, `(.L_x_288) ;  /* 0x000000b000017945 */ /* 0x000fe20003800000 */
[----:B------:R-:W-:Y:S02]  /*e4d0*/  IADD3.X R155, R153, R23, R158, P5, P4 ;  /* 0x00000017999b7210 */ /* 0x000fe40002fe849e */
[----:B------:R0:W-:Y:S01]  /*e4e0*/  @!P6 STG.E.U8 desc[UR36][R6.64], R3 ;  /* 0x000000030600e986 */ /* 0x0001e2000c101124 */
[C---:B------:R-:W-:Y:S02]  /*e4f0*/  ISETP.LT.OR P4, PT, R0.reuse, 0x1, !P0 ;  /* 0x000000010000780c */ /* 0x040fe40004781670 */
[C---:B------:R-:W-:Y:S02]  /*e500*/  ISETP.LT.OR P5, PT, R0.reuse, 0x2, !P0 ;  /* 0x000000020000780c */ /* 0x040fe400047a1670 */
[----:B------:R-:W-:-:S02]  /*e510*/  ISETP.LT.OR P6, PT, R0, 0x9, !P2 ;  /* 0x000000090000780c */ /* 0x000fc400057c1670 */
[----:B------:R-:W-:Y:S01]  /*e520*/  ISETP.LT.OR P1, PT, R0, 0xa, !P2 ;  /* 0x0000000a0000780c */ /* 0x000fe20005721670 */
[----:B------:R-:W-:-:S12]  /*e530*/  @P3 BRA `(.L_x_289) ;  /* 0x00000000000c3947 */ /* 0x000fd80003800000 */
[----:B------:R-:W0:Y:S02]  /*e540*/  LDG.E.U8 R16, desc[UR36][R14.64+0x1] ;  /* 0x000001240e107981 */ /* 0x000e24000c1e1100 */
[----:B0-----:R-:W-:-:S05]  /*e550*/  PRMT R3, R16, 0x8880, RZ ;  /* 0x0000888010037816 */ /* 0x001fca00000000ff */
[----:B------:R-:W-:-:S07]  /*e560*/  IMAD R2, R3, R18, RZ ;  /* 0x0000001203027224 */ /* 0x000fce00078e02ff */
.L_x_289:
[----:B------:R-:W-:Y:S05]  /*e570*/  BSYNC B1 ;  /* 0x0000000000017941 */ /* 0x000fea0003800000 */
.L_x_288:
[----:B------:R-:W-:Y:S01]  /*e580*/  @!P3 IMAD R25, R25, R17, R2 ;  /* 0x000000111919b224 */ /* 0x000fe200078e0202 */
[----:B------:R-:W-:Y:S04]  /*e590*/  BSSY B1, `(.L_x_290) ;  /* 0x0000006000017945 */ /* 0x000fe80003800000 */
[----:B------:R1:W-:Y:S01]  /*e5a0*/  @!P3 STG.E.U8 desc[UR36][R6.64+0x1], R25 ;  /* 0x000001190600b986 */ /* 0x0003e2000c101124 */
[----:B------:R-:W-:Y:S05]  /*e5b0*/  @P4 BRA `(.L_x_291) ;  /* 0x00000000000c4947 */ /* 0x000fea0003800000 */
[----:B------:R-:W0:Y:S02]  /*e5c0*/  LDG.E.U8 R16, desc[UR36][R154.64] ;  /* 0x000000249a107981 */ /* 0x000e24000c1e1100 */
[----:B0-----:R-:W-:-:S05]  /*e5d0*/  PRMT R3, R16, 0x8880, RZ ;  /* 0x0000888010037816 */ /* 0x001fca00000000ff */
[----:B------:R-:W-:-:S07]  /*e5e0*/  IMAD R2, R3, R18, RZ ;  /* 0x0000001203027224 */ /* 0x000fce00078e02ff */
.L_x_291:
[----:B------:R-:W-:Y:S05]  /*e5f0*/  BSYNC B1 ;  /* 0x0000000000017941 */ /* 0x000fea0003800000 */
.L_x_290:
[----:B0-----:R-:W-:Y:S01]  /*e600*/  @!P4 IMAD R3, R26, R17, R2 ;  /* 0x000000111a03c224 */ /* 0x001fe200078e0202 */
[----:B------:R-:W-:Y:S04]  /*e610*/  BSSY B1, `(.L_x_292) ;  /* 0x0000006000017945 */ /* 0x000fe80003800000 */
[----:B------:R0:W-:Y:S01]  /*e620*/  @!P4 STG.E.U8 desc[UR36][R8.64], R3 ;  /* 0x000000030800c986 */ /* 0x0001e2000c101124 */
[----:B------:R-:W-:Y:S05]  /*e630*/  @P5 BRA `(.L_x_293) ;  /* 0x00000000000c5947 */ /* 0x000fea0003800000 */
[----:B------:R-:W0:Y:S02]  /*e640*/  LDG.E.U8 R16, desc[UR36][R154.64+0x1] ;  /* 0x000001249a107981 */ /* 0x000e24000c1e1100 */
[----:B0-----:R-:W-:-:S05]  /*e650*/  PRMT R3, R16, 0x8880, RZ ;  /* 0x0000888010037816 */ /* 0x001fca00000000ff */
[----:B------:R-:W-:-:S07]  /*e660*/  IMAD R2, R3, R18, RZ ;  /* 0x0000001203027224 */ /* 0x000fce00078e02ff */
.L_x_293:
[----:B------:R-:W-:Y:S05]  /*e670*/  BSYNC B1 ;  /* 0x0000000000017941 */ /* 0x000fea0003800000 */
.L_x_292:
[----:B------:R-:W-:Y:S01]  /*e680*/  @!P5 IMAD R27, R27, R17, R2 ;  /* 0x000000111b1bd224 */ /* 0x000fe200078e0202 */
[----:B------:R-:W-:Y:S04]  /*e690*/  BSSY B1, `(.L_x_294) ;  /* 0x0000006000017945 */ /* 0x000fe80003800000 */
[----:B------:R2:W-:Y:S01]  /*e6a0*/  @!P5 STG.E.U8 desc[UR36][R8.64+0x1], R27 ;  /* 0x0000011b0800d986 */ /* 0x0005e2000c101124 */
[----:B------:R-:W-:Y:S05]  /*e6b0*/  @P6 BRA `(.L_x_295) ;  /* 0x00000000000c6947 */ /* 0x000fea0003800000 */
[----:B------:R-:W0:Y:S02]  /*e6c0*/  LDG.E.U8 R16, desc[UR36][R14.64+0x8] ;  /* 0x000008240e107981 */ /* 0x000e24000c1e1100 */
[----:B0-----:R-:W-:-:S05]  /*e6d0*/  PRMT R3, R16, 0x8880, RZ ;  /* 0x0000888010037816 */ /* 0x001fca00000000ff */
[----:B------:R-:W-:-:S07]  /*e6e0*/  IMAD R2, R3, R18, RZ ;  /* 0x0000001203027224 */ /* 0x000fce00078e02ff */
.L_x_295:
[----:B------:R-:W-:Y:S05]  /*e6f0*/  BSYNC B1 ;  /* 0x0000000000017941 */ /* 0x000fea0003800000 */
.L_x_294:
[----:B0-----:R-:W-:Y:S01]  /*e700*/  @!P6 IMAD R3, R28, R17, R2 ;  /* 0x000000111c03e224 */ /* 0x001fe200078e0202 */
[----:B------:R-:W-:Y:S04]  /*e710*/  BSSY B1, `(.L_x_296) ;  /* 0x0000006000017945 */ /* 0x000fe80003800000 */
[----:B------:R0:W-:Y:S01]  /*e720*/  @!P6 STG.E.U8 desc[UR36][R6.64+0x8], R3 ;  /* 0x000008030600e986 */ /* 0x0001e2000c101124 */
[----:B------:R-:W-:Y:S05]  /*e730*/  @P1 BRA `(.L_x_297) ;  /* 0x00000000000c1947 */ /* 0x000fea0003800000 */
[----:B------:R-:W0:Y:S02]  /*e740*/  LDG.E.U8 R16, desc[UR36][R14.64+0x9] ;  /* 0x000009240e107981 */ /* 0x000e24000c1e1100 */
[----:B0-----:R-:W-:-:S05]  /*e750*/  PRMT R3, R16, 0x8880, RZ ;  /* 0x0000888010037816 */ /* 0x001fca00000000ff */
[----:B------:R-:W-:-:S07]  /*e760*/  IMAD R2, R3, R18, RZ ;  /* 0x0000001203027224 */ /* 0x000fce00078e02ff */
.L_x_297:
[----:B------:R-:W-:Y:S05]  /*e770*/  BSYNC B1 ;  /* 0x0000000000017941 */ /* 0x000fea0003800000 */
.L_x_296:
[C---:B------:R-:W-:Y:S01]  /*e780*/  ISETP.LT.OR P4, PT, R0.reuse, 0x9, !P0 ;  /* 0x000000090000780c */ /* 0x040fe20004781670 */
[----:B------:R-:W-:Y:S01]  /*e790*/  @!P1 IMAD R29, R29, R17, R2 ;  /* 0x000000111d1d9224 */ /* 0x000fe200078e0202 */
[----:B------:R-:W-:Y:S01]  /*e7a0*/  BSSY B1, `(.L_x_298) ;  /* 0x000000a000017945 */ /* 0x000fe20003800000 */
[C---:B------:R-:W-:Y:S02]  /*e7b0*/  ISETP.LT.OR P3, PT, R0.reuse, 0xa, !P0 ;  /* 0x0000000a0000780c */ /* 0x040fe40004761670 */
[C---:B------:R-:W-:Y:S01]  /*e7c0*/  ISETP.LT.OR P5, PT, R0.reuse, 0x11, !P2 ;  /* 0x000000110000780c */ /* 0x040fe200057a1670 */
[----:B------:R3:W-:Y:S01]  /*e7d0*/  @!P1 STG.E.U8 desc[UR36][R6.64+0x9], R29 ;  /* 0x0000091d06009986 */ /* 0x0007e2000c101124 */
[C---:B------:R-:W-:Y:S02]  /*e7e0*/  ISETP.LT.OR P6, PT, R0.reuse, 0x12, !P2 ;  /* 0x000000120000780c */ /* 0x040fe400057c1670 */
[----:B------:R-:W-:-:S04]  /*e7f0*/  ISETP.LT.OR P1, PT, R0, 0x11, !P0 ;  /* 0x000000110000780c */ /* 0x000fc80004721670 */
[----:B------:R-:W-:Y:S09]  /*e800*/  @P4 BRA `(.L_x_299) ;  /* 0x00000000000c4947 */ /* 0x000ff20003800000 */
[----:B------:R-:W0:Y:S02]  /*e810*/  LDG.E.U8 R16, desc[UR36][R154.64+0x8] ;  /* 0x000008249a107981 */ /* 0x000e24000c1e1100 */
[----:B0-----:R-:W-:-:S05]  /*e820*/  PRMT R3, R16, 0x8880, RZ ;  /* 0x0000888010037816 */ /* 0x001fca00000000ff */
[----:B------:R-:W-:-:S07]  /*e830*/  IMAD R2, R3, R18, RZ ;  /* 0x0000001203027224 */ /* 0x000fce00078e02ff */
.L_x_299:
[----:B------:R-:W-:Y:S05]  /*e840*/  BSYNC B1 ;  /* 0x0000000000017941 */ /* 0x000fea0003800000 */
.L_x_298:
[----:B0-----:R-:W-:Y:S01]  /*e850*/  @!P4 IMAD R3, R30, R17, R2 ;  /* 0x000000111e03c224 */ /* 0x001fe200078e0202 */
[----:B------:R-:W-:Y:S04]  /*e860*/  BSSY B1, `(.L_x_300) ;  /* 0x0000006000017945 */ /* 0x000fe80003800000 */
[----:B------:R0:W-:Y:S01]  /*e870*/  @!P4 STG.E.U8 desc[UR36][R8.64+0x8], R3 ;  /* 0x000008030800c986 */ /* 0x0001e2000c101124 */
[----:B------:R-:W-:Y:S05]  /*e880*/  @P3 BRA `(.L_x_301) ;  /* 0x00000000000c3947 */ /* 0x000fea0003800000 */
[----:B------:R-:W0:Y:S02]  /*e890*/  LDG.E.U8 R16, desc[UR36][R154.64+0x9] ;  /* 0x000009249a107981 */ /* 0x000e24000c1e1100 */
[----:B0-----:R-:W-:-:S05]  /*e8a0*/  PRMT R3, R16, 0x8880, RZ ;  /* 0x0000888010037816 */ /* 0x001fca00000000ff */
[----:B------:R-:W-:-:S07]  /*e8b0*/  IMAD R2, R3, R18, RZ ;  /* 0x0000001203027224 */ /* 0x000fce00078e02ff */
.L_x_301:
[----:B------:R-:W-:Y:S05]  /*e8c0*/  BSYNC B1 ;  /* 0x0000000000017941 */ /* 0x000fea0003800000 */
.L_x_300:
[----:B------:R-:W-:Y:S01]  /*e8d0*/  @!P3 IMAD R31, R31, R17, R2 ;  /* 0x000000111f1fb224 */ /* 0x000fe200078e0202 */
[----:B------:R-:W-:Y:S04]  /*e8e0*/  BSSY B1, `(.L_x_302) ;  /* 0x0000006000017945 */ /* 0x000fe80003800000 */
[----:B------:R4:W-:Y:S01]  /*e8f0*/  @!P3 STG.E.U8 desc[UR36][R8.64+0x9], R31 ;  /* 0x0000091f0800b986 */ /* 0x0009e2000c101124 */
[----:B------:R-:W-:Y:S05]  /*e900*/  @P5 BRA `(.L_x_303) ;  /* 0x00000000000c5947 */ /* 0x000fea0003800000 */
[----:B------:R-:W0:Y:S02]  /*e910*/  LDG.E.U8 R16, desc[UR36][R14.64+0x10] ;  /* 0x000010240e107981 */ /* 0x000e24000c1e1100 */
[----:B0-----:R-:W-:-:S05]  /*e920*/  PRMT R3, R16, 0x8880, RZ ;  /* 0x0000888010037816 */ /* 0x001fca00000000ff */
[----:B------:R-:W-:-:S07]  /*e930*/  IMAD R2, R3, R18, RZ ;  /* 0x0000001203027224 */ /* 0x000fce00078e02ff */
.L_x_303:
[----:B------:R-:W-:Y:S05]  /*e940*/  BSYNC B1 ;  /* 0x0000000000017941 */ /* 0x000fea0003800000 */
.L_x_302:
[----:B0-----:R-:W-:Y:S01]  /*e950*/  @!P5 IMAD R3, R32, R17, R2 ;  /* 0x000000112003d224 */ /* 0x001fe200078e0202 */
[----:B------:R-:W-:Y:S04]  /*e960*/  BSSY B1, `(.L_x_304) ;  /* 0x0000006000017945 */ /* 0x000fe80003800000 */
[----:B------:R0:W-:Y:S01]  /*e970*/  @!P5 STG.E.U8 desc[UR36][R6.64+0x10], R3 ;  /* 0x000010030600d986 */ /* 0x0001e2000c101124 */
[----:B------:R-:W-:Y:S05]  /*e980*/  @P6 BRA `(.L_x_305) ;  /* 0x00000000000c6947 */ /* 0x000fea0003800000 */
[----:B------:R-:W0:Y:S02]  /*e990*/  LDG.E.U8 R16, desc[UR36][R14.64+0x11] ;  /* 0x000011240e107981 */ /* 0x000e24000c1e1100 */
[----:B0-----:R-:W-:-:S05]  /*e9a0*/  PRMT R3, R16, 0x8880, RZ ;  /* 0x0000888010037816 */ /* 0x001fca00000000ff */
[----:B------:R-:W-:-:S07]  /*e9b0*/  IMAD R2, R3, R18, RZ ;  /* 0x0000001203027224 */ /* 0x000fce00078e02ff */
.L_x_305:
[----:B------:R-:W-:Y:S05]  /*e9c0*/  BSYNC B1 ;  /* 0x0000000000017941 */ /* 0x000fea0003800000 */
.L_x_304:
[----:B------:R-:W-:Y:S01]  /*e9d0*/  @!P6 IMAD R33, R33, R17, R2 ;  /* 0x000000112121e224 */ /* 0x000fe200078e0202 */
[----:B------:R-:W-:Y:S04]  /*e9e0*/  BSSY B1, `(.L_x_306) ;  /* 0x0000006000017945 */ /* 0x000fe80003800000 */
[----:B------:R0:W-:Y:S01]  /*e9f0*/  @!P6 STG.E.U8 desc[UR36][R6.64+0x11], R33 ;  /* 0x000011210600e986 */ /* 0x0001e2000c101124 */
[----:B------:R-:W-:Y:S05]  /*ea00*/  @P1 BRA `(.L_x_307) ;  /* 0x00000000000c1947 */ /* 0x000fea0003800000 */
[----:B------:R-:W0:Y:S02]  /*ea10*/  LDG.E.U8 R16, desc[UR36][R154.64+0x10] ;  /* 0x000010249a107981 */ /* 0x000e24000c1e1100 */
[----:B0-----:R-:W-:-:S05]  /*ea20*/  PRMT R3, R16, 0x8880, RZ ;  /* 0x0000888010037816 */ /* 0x001fca00000000ff */
[----:B------:R-:W-:-:S07]  /*ea30*/  IMAD R2, R3, R18, RZ ;  /* 0x0000001203027224 */ /* 0x000fce00078e02ff */
.L_x_307:
[----:B------:R-:W-:Y:S05]  /*ea40*/  BSYNC B1 ;  /* 0x0000000000017941 */ /* 0x000fea0003800000 */
.L_x_306:
[----:B------:R-:W-:Y:S01]  /*ea50*/  ISETP.LT.OR P4, PT, R0, 0x12, !P0 ;  /* 0x000000120000780c */ /* 0x000fe20004781670 */
[----:B0-----:R-:W-:Y:S01]  /*ea60*/  @!P1 IMAD R3, R34, R17, R2 ;  /* 0x0000001122039224 */ /* 0x001fe200078e0202 */
        /* <DEDUP_REMOVED lines=10> */
.L_x_309:
[----:B------:R-:W-:Y:S05]  /*eb10*/  BSYNC B1 ;  /* 0x0000000000017941 */ /* 0x000fea0003800000 */
.L_x_308:
[----:B------:R-:W-:Y:S01]  /*eb20*/  @!P4 IMAD R35, R35, R17, R2 ;  /* 0x000000112323c224 */ /* 0x000fe200078e0202 */
[----:B------:R-:W-:Y:S04]  /*eb30*/  BSSY B1, `(.L_x_310) ;  /* 0x0000006000017945 */ /* 0x000fe80003800000 */
[----:B------:R0:W-:Y:S01]  /*eb40*/  @!P4 STG.E.U8 desc[UR36][R8.64+0x11], R35 ;  /* 0x000011230800c986 */ /* 0x0001e2000c101124 */
[----:B------:R-:W-:Y:S05]  /*eb50*/  @P3 BRA `(.L_x_311) ;  /* 0x00000000000c3947 */ /* 0x000fea0003800000 */
[----:B------:R-:W0:Y:S02]  /*eb60*/  LDG.E.U8 R16, desc[UR36][R14.64+0x18] ;  /* 0x000018240e107981 */ /* 0x000e24000c1e1100 */
[----:B0-----:R-:W-:-:S05]  /*eb70*/  PRMT R3, R16, 0x8880, RZ ;  /* 0x0000888010037816 */ /* 0x001fca00000000ff */
[----:B------:R-:W-:-:S07]  /*eb80*/  IMAD R2, R3, R18, RZ ;  /* 0x0000001203027224 */ /* 0x000fce00078e02ff */
.L_x_311:
[----:B------:R-:W-:Y:S05]  /*eb90*/  BSYNC B1 ;  /* 0x0000000000017941 */ /* 0x000fea0003800000 */
.L_x_310:
[----:B0-----:R-:W-:Y:S01]  /*eba0*/  @!P3 IMAD R3, R36, R17, R2 ;  /* 0x000000112403b224 */ /* 0x001fe200078e0202 */
[----:B------:R-:W-:Y:S04]  /*ebb0*/  BSSY B1, `(.L_x_312) ;  /* 0x0000006000017945 */ /* 0x000fe80003800000 */
[----:B------:R0:W-:Y:S01]  /*ebc0*/  @!P3 STG.E.U8 desc[UR36][R6.64+0x18], R3 ;  /* 0x000018030600b986 */ /* 0x0001e2000c101124 */
[----:B------:R-:W-:Y:S05]  /*ebd0*/  @P5 BRA `(.L_x_313) ;  /* 0x00000000000c5947 */ /* 0x000fea0003800000 */
[----:B------:R-:W0:Y:S02]  /*ebe0*/  LDG.E.U8 R16, desc[UR36][R14.64+0x19] ;  /* 0x000019240e107981 */ /* 0x000e24000c1e1100 */
[----:B0-----:R-:W-:-:S05]  /*ebf0*/  PRMT R3, R16, 0x8880, RZ ;  /* 0x0000888010037816 */ /* 0x001fca00000000ff */
[----:B------:R-:W-:-:S07]  /*ec00*/  IMAD R2, R3, R18, RZ ;  /* 0x0000001203027224 */ /* 0x000fce00078e02ff */
.L_x_313:
[----:B------:R-:W-:Y:S05]  /*ec10*/  BSYNC B1 ;  /* 0x0000000000017941 */ /* 0x000fea0003800000 */
.L_x_312:
[----:B------:R-:W-:Y:S01]  /*ec20*/  @!P5 IMAD R37, R37, R17, R2 ;  /* 0x000000112525d224 */ /* 0x000fe200078e0202 */
[----:B------:R-:W-:Y:S04]  /*ec30*/  BSSY B1, `(.L_x_314) ;  /* 0x0000006000017945 */ /* 0x000fe80003800000 */
[----:B------:R0:W-:Y:S01]  /*ec40*/  @!P5 STG.E.U8 desc[UR36][R6.64+0x19], R37 ;  /* 0x000019250600d986 */ /* 0x0001e2000c101124 */
[----:B------:R-:W-:Y:S05]  /*ec50*/  @P6 BRA `(.L_x_315) ;  /* 0x00000000000c6947 */ /* 0x000fea0003800000 */
[----:B------:R-:W0:Y:S02]  /*ec60*/  LDG.E.U8 R16, desc[UR36][R154.64+0x18] ;  /* 0x000018249a107981 */ /* 0x000e24000c1e1100 */
[----:B0-----:R-:W-:-:S05]  /*ec70*/  PRMT R3, R16, 0x8880, RZ ;  /* 0x0000888010037816 */ /* 0x001fca00000000ff */
[----:B------:R-:W-:-:S07]  /*ec80*/  IMAD R2, R3, R18, RZ ;  /* 0x0000001203027224 */ /* 0x000fce00078e02ff */
.L_x_315:
[----:B------:R-:W-:Y:S05]  /*ec90*/  BSYNC B1 ;  /* 0x0000000000017941 */ /* 0x000fea0003800000 */
.L_x_314:
[----:B0-----:R-:W-:Y:S01]  /*eca0*/  @!P6 IMAD R3, R38, R17, R2 ;  /* 0x000000112603e224 */ /* 0x001fe200078e0202 */
[----:B------:R-:W-:Y:S04]  /*ecb0*/  BSSY B1, `(.L_x_316) ;  /* 0x0000006000017945 */ /* 0x000fe80003800000 */
[----:B------:R0:W-:Y:S01]  /*ecc0*/  @!P6 STG.E.U8 desc[UR36][R8.64+0x18], R3 ;  /* 0x000018030800e986 */ /* 0x0001e2000c101124 */
[----:B------:R-:W-:Y:S05]  /*ecd0*/  @P1 BRA `(.L_x_317) ;  /* 0x00000000000c1947 */ /* 0x000fea0003800000 */
[----:B------:R-:W0:Y:S02]  /*ece0*/  LDG.E.U8 R16, desc[UR36][R154.64+0x19] ;  /* 0x000019249a107981 */ /* 0x000e24000c1e1100 */
[----:B0-----:R-:W-:-:S05]  /*ecf0*/  PRMT R3, R16, 0x8880, RZ ;  /* 0x0000888010037816 */ /* 0x001fca00000000ff */
[----:B------:R-:W-:-:S07]  /*ed00*/  IMAD R2, R3, R18, RZ ;  /* 0x0000001203027224 */ /* 0x000fce00078e02ff */
.L_x_317:
[----:B------:R-:W-:Y:S05]  /*ed10*/  BSYNC B1 ;  /* 0x0000000000017941 */ /* 0x000fea0003800000 */
.L_x_316:
        /* <DEDUP_REMOVED lines=12> */
.L_x_319:
[----:B------:R-:W-:Y:S05]  /*ede0*/  BSYNC B1 ;  /* 0x0000000000017941 */ /* 0x000fea0003800000 */
.L_x_318:
[----:B0-----:R-:W-:Y:S01]  /*edf0*/  @!P4 IMAD R3, R40, R17, R2 ;  /* 0x000000112803c224 */ /* 0x001fe200078e0202 */
[----:B------:R-:W-:Y:S04]  /*ee00*/  BSSY B1, `(.L_x_320) ;  /* 0x0000006000017945 */ /* 0x000fe80003800000 */
[----:B------:R0:W-:Y:S01]  /*ee10*/  @!P4 STG.E.U8 desc[UR36][R6.64+0x20], R3 ;  /* 0x000020030600c986 */ /* 0x0001e2000c101124 */
[----:B------:R-:W-:Y:S05]  /*ee20*/  @P3 BRA `(.L_x_321) ;  /* 0x00000000000c3947 */ /* 0x000fea0003800000 */
[----:B------:R-:W0:Y:S02]  /*ee30*/  LDG.E.U8 R16, desc[UR36][R14.64+0x21] ;  /* 0x000021240e107981 */ /* 0x000e24000c1e1100 */
[----:B0-----:R-:W-:-:S05]  /*ee40*/  PRMT R3, R16, 0x8880, RZ ;  /* 0x0000888010037816 */ /* 0x001fca00000000ff */
[----:B------:R-:W-:-:S07]  /*ee50*/  IMAD R2, R3, R18, RZ ;  /* 0x0000001203027224 */ /* 0x000fce00078e02ff */
.L_x_321:
[----:B------:R-:W-:Y:S05]  /*ee60*/  BSYNC B1 ;  /* 0x0000000000017941 */ /* 0x000fea0003800000 */
.L_x_320:
[----:B------:R-:W-:Y:S01]  /*ee70*/  @!P3 IMAD R41, R41, R17, R2 ;  /* 0x000000112929b224 */ /* 0x000fe200078e0202 */
[----:B------:R-:W-:Y:S04]  /*ee80*/  BSSY B1, `(.L_x_322) ;  /* 0x0000006000017945 */ /* 0x000fe80003800000 */
[----:B------:R0:W-:Y:S01]  /*ee90*/  @!P3 STG.E.U8 desc[UR36][R6.64+0x21], R41 ;  /* 0x000021290600b986 */ /* 0x0001e2000c101124 */
[----:B------:R-:W-:Y:S05]  /*eea0*/  @P5 BRA `(.L_x_323) ;  /* 0x00000000000c5947 */ /* 0x000fea0003800000 */
[----:B------:R-:W0:Y:S02]  /*eeb0*/  LDG.E.U8 R16, desc[UR36][R154.64+0x20] ;  /* 0x000020249a107981 */ /* 0x000e24000c1e1100 */
[----:B0-----:R-:W-:-:S05]  /*eec0*/  PRMT R3, R16, 0x8880, RZ ;  /* 0x0000888010037816 */ /* 0x001fca00000000ff */
[----:B------:R-:W-:-:S07]  /*eed0*/  IMAD R2, R3, R18, RZ ;  /* 0x0000001203027224 */ /* 0x000fce00078e02ff */
.L_x_323:
[----:B------:R-:W-:Y:S05]  /*eee0*/  BSYNC B1 ;  /* 0x0000000000017941 */ /* 0x000fea0003800000 */
.L_x_322:
[----:B0-----:R-:W-:Y:S01]  /*eef0*/  @!P5 IMAD R3, R42, R17, R2 ;  /* 0x000000112a03d224 */ /* 0x001fe200078e0202 */
[----:B------:R-:W-:Y:S04]  /*ef00*/  BSSY B1, `(.L_x_324) ;  /* 0x0000006000017945 */ /* 0x000fe80003800000 */
[----:B------:R0:W-:Y:S01]  /*ef10*/  @!P5 STG.E.U8 desc[UR36][R8.64+0x20], R3 ;  /* 0x000020030800d986 */ /* 0x0001e2000c101124 */
[----:B------:R-:W-:Y:S05]  /*ef20*/  @P6 BRA `(.L_x_325) ;  /* 0x00000000000c6947 */ /* 0x000fea0003800000 */
[----:B------:R-:W0:Y:S02]  /*ef30*/  LDG.E.U8 R16, desc[UR36][R154.64+0x21] ;  /* 0x000021249a107981 */ /* 0x000e24000c1e1100 */
[----:B0-----:R-:W-:-:S05]  /*ef40*/  PRMT R3, R16, 0x8880, RZ ;  /* 0x0000888010037816 */ /* 0x001fca00000000ff */
[----:B------:R-:W-:-:S07]  /*ef50*/  IMAD R2, R3, R18, RZ ;  /* 0x0000001203027224 */ /* 0x000fce00078e02ff */
.L_x_325:
[----:B------:R-:W-:Y:S05]  /*ef60*/  BSYNC B1 ;  /* 0x0000000000017941 */ /* 0x000fea0003800000 */
.L_x_324:
[----:B------:R-:W-:Y:S01]  /*ef70*/  @!P6 IMAD R43, R43, R17, R2 ;  /* 0x000000112b2be224 */ /* 0x000fe200078e0202 */
[----:B------:R-:W-:Y:S04]  /*ef80*/  BSSY B1, `(.L_x_326) ;  /* 0x0000006000017945 */ /* 0x000fe80003800000 */
[----:B------:R0:W-:Y:S01]  /*ef90*/  @!P6 STG.E.U8 desc[UR36][R8.64+0x21], R43 ;  /* 0x0000212b0800e986 */ /* 0x0001e2000c101124 */
[----:B------:R-:W-:Y:S05]  /*efa0*/  @P1 BRA `(.L_x_327) ;  /* 0x00000000000c1947 */ /* 0x000fea0003800000 */
[----:B------:R-:W0:Y:S02]  /*efb0*/  LDG.E.U8 R16, desc[UR36][R14.64+0x28] ;  /* 0x000028240e107981 */ /* 0x000e24000c1e1100 */
[----:B0-----:R-:W-:-:S05]  /*efc0*/  PRMT R3, R16, 0x8880, RZ ;  /* 0x0000888010037816 */ /* 0x001fca00000000ff */
[----:B------:R-:W-:-:S07]  /*efd0*/  IMAD R2, R3, R18, RZ ;  /* 0x0000001203027224 */ /* 0x000fce00078e02ff */
.L_x_327:
[----:B------:R-:W-:Y:S05]  /*efe0*/  BSYNC B1 ;  /* 0x0000000000017941 */ /* 0x000fea0003800000 */
.L_x_326:
        /* <DEDUP_REMOVED lines=12> */
.L_x_329:
[----:B------:R-:W-:Y:S05]  /*f0b0*/  BSYNC B1 ;  /* 0x0000000000017941 */ /* 0x000fea0003800000 */
.L_x_328:
[----:B------:R-:W-:Y:S01]  /*f0c0*/  @!P4 IMAD R45, R45, R17, R2 ;  /* 0x000000112d2dc224 */ /* 0x000fe200078e0202 */
[----:B------:R-:W-:Y:S04]  /*f0d0*/  BSSY B1, `(.L_x_330) ;  /* 0x0000006000017945 */ /* 0x000fe80003800000 */
[----:B------:R0:W-:Y:S01]  /*f0e0*/  @!P4 STG.E.U8 desc[UR36][R6.64+0x29], R45 ;  /* 0x0000292d0600c986 */ /* 0x0001e2000c101124 */
[----:B------:R-:W-:Y:S05]  /*f0f0*/  @P3 BRA `(.L_x_331) ;  /* 0x00000000000c3947 */ /* 0x000fea0003800000 */
[----:B------:R-:W0:Y:S02]  /*f100*/  LDG.E.U8 R16, desc[UR36][R154.64+0x28] ;  /* 0x000028249a107981 */ /* 0x000e24000c1e1100 */
[----:B0-----:R-:W-:-:S05]  /*f110*/  PRMT R3, R16, 0x8880, RZ ;  /* 0x0000888010037816 */ /* 0x001fca00000000ff */
[----:B------:R-:W-:-:S07]  /*f120*/  IMAD R2, R3, R18, RZ ;  /* 0x0000001203027224 */ /* 0x000fce00078e02ff */
.L_x_331:
[----:B------:R-:W-:Y:S05]  /*f130*/  BSYNC B1 ;  /* 0x0000000000017941 */ /* 0x000fea0003800000 */
.L_x_330:
[----:B0-----:R-:W-:Y:S01]  /*f140*/  @!P3 IMAD R3, R46, R17, R2 ;  /* 0x000000112e03b224 */ /* 0x001fe200078e0202 */
[----:B------:R-:W-:Y:S04]  /*f150*/  BSSY B1, `(.L_x_332) ;  /* 0x0000006000017945 */ /* 0x000fe80003800000 */
[----:B------:R0:W-:Y:S01]  /*f160*/  @!P3 STG.E.U8 desc[UR36][R8.64+0x28], R3 ;  /* 0x000028030800b986 */ /* 0x0001e2000c101124 */
[----:B------:R-:W-:Y:S05]  /*f170*/  @P5 BRA `(.L_x_333) ;  /* 0x00000000000c5947 */ /* 0x000fea0003800000 */
[----:B------:R-:W0:Y:S02]  /*f180*/  LDG.E.U8 R16, desc[UR36][R154.64+0x29] ;  /* 0x000029249a107981 */ /* 0x000e24000c1e1100 */
[----:B0-----:R-:W-:-:S05]  /*f190*/  PRMT R3, R16, 0x8880, RZ ;  /* 0x0000888010037816 */ /* 0x001fca00000000ff */
[----:B------:R-:W-:-:S07]  /*f1a0*/  IMAD R2, R3, R18, RZ ;  /* 0x0000001203027224 */ /* 0x000fce00078e02ff */
.L_x_333:
[----:B------:R-:W-:Y:S05]  /*f1b0*/  BSYNC B1 ;  /* 0x0000000000017941 */ /* 0x000fea0003800000 */
.L_x_332:
[----:B------:R-:W-:Y:S01]  /*f1c0*/  @!P5 IMAD R47, R47, R17, R2 ;  /* 0x000000112f2fd224 */ /* 0x000fe200078e0202 */
[----:B------:R-:W-:Y:S04]  /*f1d0*/  BSSY B1, `(.L_x_334) ;  /* 0x0000006000017945 */ /* 0x000fe80003800000 */
[----:B------:R0:W-:Y:S01]  /*f1e0*/  @!P5 STG.E.U8 desc[UR36][R8.64+0x29], R47 ;  /* 0x0000292f0800d986 */ /* 0x0001e2000c101124 */
[----:B------:R-:W-:Y:S05]  /*f1f0*/  @P6 BRA `(.L_x_335) ;  /* 0x00000000000c6947 */ /* 0x000fea0003800000 */
[----:B------:R-:W0:Y:S02]  /*f200*/  LDG.E.U8 R16, desc[UR36][R14.64+0x30] ;  /* 0x000030240e107981 */ /* 0x000e24000c1e1100 */
[----:B0-----:R-:W-:-:S05]  /*f210*/  PRMT R3, R16, 0x8880, RZ ;  /* 0x0000888010037816 */ /* 0x001fca00000000ff */
[----:B------:R-:W-:-:S07]  /*f220*/  IMAD R2, R3, R18, RZ ;  /* 0x0000001203027224 */ /* 0x000fce00078e02ff */
.L_x_335:
[----:B------:R-:W-:Y:S05]  /*f230*/  BSYNC B1 ;  /* 0x0000000000017941 */ /* 0x000fea0003800000 */
.L_x_334:
[----:B0-----:R-:W-:Y:S01]  /*f240*/  @!P6 IMAD R3, R48, R17, R2 ;  /* 0x000000113003e224 */ /* 0x001fe200078e0202 */
[----:B------:R-:W-:Y:S04]  /*f250*/  BSSY B1, `(.L_x_336) ;  /* 0x0000006000017945 */ /* 0x000fe80003800000 */
[----:B------:R0:W-:Y:S01]  /*f260*/  @!P6 STG.E.U8 desc[UR36][R6.64+0x30], R3 ;  /* 0x000030030600e986 */ /* 0x0001e2000c101124 */
[----:B------:R-:W-:Y:S05]  /*f270*/  @P1 BRA `(.L_x_337) ;  /* 0x00000000000c1947 */ /* 0x000fea0003800000 */
[----:B------:R-:W0:Y:S02]  /*f280*/  LDG.E.U8 R16, desc[UR36][R14.64+0x31] ;  /* 0x000031240e107981 */ /* 0x000e24000c1e1100 */
[----:B0-----:R-:W-:-:S05]  /*f290*/  PRMT R3, R16, 0x8880, RZ ;  /* 0x0000888010037816 */ /* 0x001fca00000000ff */
[----:B------:R-:W-:-:S07]  /*f2a0*/  IMAD R2, R3, R18, RZ ;  /* 0x0000001203027224 */ /* 0x000fce00078e02ff */
.L_x_337:
[----:B------:R-:W-:Y:S05]  /*f2b0*/  BSYNC B1 ;  /* 0x0000000000017941 */ /* 0x000fea0003800000 */
.L_x_336:
        /* <DEDUP_REMOVED lines=12> */
.L_x_339:
[----:B------:R-:W-:Y:S05]  /*f380*/  BSYNC B1 ;  /* 0x0000000000017941 */ /* 0x000fea0003800000 */
.L_x_338:
[----:B0-----:R-:W-:Y:S01]  /*f390*/  @!P4 IMAD R3, R50, R17, R2 ;  /* 0x000000113203c224 */ /* 0x001fe200078e0202 */
[----:B------:R-:W-:Y:S04]  /*f3a0*/  BSSY B1, `(.L_x_340) ;  /* 0x0000006000017945 */ /* 0x000fe80003800000 */
[----:B------:R0:W-:Y:S01]  /*f3b0*/  @!P4 STG.E.U8 desc[UR36][R8.64+0x30], R3 ;  /* 0x000030030800c986 */ /* 0x0001e2000c101124 */
[----:B------:R-:W-:Y:S05]  /*f3c0*/  @P3 BRA `(.L_x_341) ;  /* 0x00000000000c3947 */ /* 0x000fea0003800000 */
[----:B------:R-:W0:Y:S02]  /*f3d0*/  LDG.E.U8 R16, desc[UR36][R154.64+0x31] ;  /* 0x000031249a107981 */ /* 0x000e24000c1e1100 */
[----:B0-----:R-:W-:-:S05]  /*f3e0*/  PRMT R3, R16, 0x8880, RZ ;  /* 0x0000888010037816 */ /* 0x001fca00000000ff */
[----:B------:R-:W-:-:S07]  /*f3f0*/  IMAD R2, R3, R18, RZ ;  /* 0x0000001203027224 */ /* 0x000fce00078e02ff */
.L_x_341:
[----:B------:R-:W-:Y:S05]  /*f400*/  BSYNC B1 ;  /* 0x0000000000017941 */ /* 0x000fea0003800000 */
.L_x_340:
[----:B------:R-:W-:Y:S01]  /*f410*/  @!P3 IMAD R51, R51, R17, R2 ;  /* 0x000000113333b224 */ /* 0x000fe200078e0202 */
[----:B------:R-:W-:Y:S04]  /*f420*/  BSSY B1, `(.L_x_342) ;  /* 0x0000006000017945 */ /* 0x000fe80003800000 */
[----:B------:R0:W-:Y:S01]  /*f430*/  @!P3 STG.E.U8 desc[UR36][R8.64+0x31], R51 ;  /* 0x000031330800b986 */ /* 0x0001e2000c101124 */
[----:B------:R-:W-:Y:S05]  /*f440*/  @P5 BRA `(.L_x_343) ;  /* 0x00000000000c5947 */ /* 0x000fea0003800000 */
[----:B------:R-:W0:Y:S02]  /*f450*/  LDG.E.U8 R16, desc[UR36][R14.64+0x38] ;  /* 0x000038240e107981 */ /* 0x000e24000c1e1100 */
[----:B0-----:R-:W-:-:S05]  /*f460*/  PRMT R3, R16, 0x8880, RZ ;  /* 0x0000888010037816 */ /* 0x001fca00000000ff */
[----:B------:R-:W-:-:S07]  /*f470*/  IMAD R2, R3, R18, RZ ;  /* 0x0000001203027224 */ /* 0x000fce00078e02ff */
.L_x_343:
[----:B------:R-:W-:Y:S05]  /*f480*/  BSYNC B1 ;  /* 0x0000000000017941 */ /* 0x000fea0003800000 */
.L_x_342:
[----:B0-----:R-:W-:Y:S01]  /*f490*/  @!P5 IMAD R3, R52, R17, R2 ;  /* 0x000000113403d224 */ /* 0x001fe200078e0202 */
[----:B------:R-:W-:Y:S04]  /*f4a0*/  BSSY B1, `(.L_x_344) ;  /* 0x0000006000017945 */ /* 0x000fe80003800000 */
[----:B------:R0:W-:Y:S01]  /*f4b0*/  @!P5 STG.E.U8 desc[UR36][R6.64+0x38], R3 ;  /* 0x000038030600d986 */ /* 0x0001e2000c101124 */
[----:B------:R-:W-:Y:S05]  /*f4c0*/  @P6 BRA `(.L_x_345) ;  /* 0x00000000000c6947 */ /* 0x000fea0003800000 */
[----:B------:R-:W0:Y:S02]  /*f4d0*/  LDG.E.U8 R16, desc[UR36][R14.64+0x39] ;  /* 0x000039240e107981 */ /* 0x000e24000c1e1100 */
[----:B0-----:R-:W-:-:S05]  /*f4e0*/  PRMT R3, R16, 0x8880, RZ ;  /* 0x0000888010037816 */ /* 0x001fca00000000ff */
[----:B------:R-:W-:-:S07]  /*f4f0*/  IMAD R2, R3, R18, RZ ;  /* 0x0000001203027224 */ /* 0x000fce00078e02ff */
.L_x_345:
[----:B------:R-:W-:Y:S05]  /*f500*/  BSYNC B1 ;  /* 0x0000000000017941 */ /* 0x000fea0003800000 */
.L_x_344:
[----:B------:R-:W-:Y:S01]  /*f510*/  @!P6 IMAD R53, R53, R17, R2 ;  /* 0x000000113535e224 */ /* 0x000fe200078e0202 */
[----:B------:R-:W-:Y:S04]  /*f520*/  BSSY B1, `(.L_x_346) ;  /* 0x0000006000017945 */ /* 0x000fe80003800000 */
[----:B------:R0:W-:Y:S01]  /*f530*/  @!P6 STG.E.U8 desc[UR36][R6.64+0x39], R53 ;  /* 0x000039350600e986 */ /* 0x0001e2000c101124 */
[----:B------:R-:W-:Y:S05]  /*f540*/  @P1 BRA `(.L_x_347) ;  /* 0x00000000000c1947 */ /* 0x000fea0003800000 */
[----:B------:R-:W0:Y:S02]  /*f550*/  LDG.E.U8 R16, desc[UR36][R154.64+0x38] ;  /* 0x000038249a107981 */ /* 0x000e24000c1e1100 */
[----:B0-----:R-:W-:-:S05]  /*f560*/  PRMT R3, R16, 0x8880, RZ ;  /* 0x0000888010037816 */ /* 0x001fca00000000ff */
[----:B------:R-:W-:-:S07]  /*f570*/  IMAD R2, R3, R18, RZ ;  /* 0x0000001203027224 */ /* 0x000fce00078e02ff */
.L_x_347:
[----:B------:R-:W-:Y:S05]  /*f580*/  BSYNC B1 ;  /* 0x0000000000017941 */ /* 0x000fea0003800000 */
.L_x_346:
        /* <DEDUP_REMOVED lines=12> */
.L_x_349:
[----:B------:R-:W-:Y:S05]  /*f650*/  BSYNC B1 ;  /* 0x0000000000017941 */ /* 0x000fea0003800000 */
.L_x_348:
[----:B------:R-:W-:Y:S01]  /*f660*/  @!P4 IMAD R55, R55, R17, R2 ;  /* 0x000000113737c224 */ /* 0x000fe200078e0202 */
[----:B------:R-:W-:Y:S04]  /*f670*/  BSSY B1, `(.L_x_350) ;  /* 0x0000006000017945 */ /* 0x000fe80003800000 */
[----:B------:R0:W-:Y:S01]  /*f680*/  @!P4 STG.E.U8 desc[UR36][R8.64+0x39], R55 ;  /* 0x000039370800c986 */ /* 0x0001e2000c101124 */
[----:B------:R-:W-:Y:S05]  /*f690*/  @P3 BRA `(.L_x_351) ;  /* 0x00000000000c3947 */ /* 0x000fea0003800000 */
[----:B------:R-:W0:Y:S02]  /*f6a0*/  LDG.E.U8 R16, desc[UR36][R14.64+0x40] ;  /* 0x000040240e107981 */ /* 0x000e24000c1e1100 */
[----:B0-----:R-:W-:-:S05]  /*f6b0*/  PRMT R3, R16, 0x8880, RZ ;  /* 0x0000888010037816 */ /* 0x001fca00000000ff */
[----:B------:R-:W-:-:S07]  /*f6c0*/  IMAD R2, R3, R18, RZ ;  /* 0x0000001203027224 */ /* 0x000fce00078e02ff */
.L_x_351:
[----:B------:R-:W-:Y:S05]  /*f6d0*/  BSYNC B1 ;  /* 0x0000000000017941 */ /* 0x000fea0003800000 */
.L_x_350:
[----:B0-----:R-:W-:Y:S01]  /*f6e0*/  @!P3 IMAD R3, R56, R17, R2 ;  /* 0x000000113803b224 */ /* 0x001fe200078e0202 */
[----:B------:R-:W-:Y:S04]  /*f6f0*/  BSSY B1, `(.L_x_352) ;  /* 0x0000006000017945 */ /* 0x000fe80003800000 */
[----:B------:R0:W-:Y:S01]  /*f700*/  @!P3 STG.E.U8 desc[UR36][R6.64+0x40], R3 ;  /* 0x000040030600b986 */ /* 0x0001e2000c101124 */
[----:B------:R-:W-:Y:S05]  /*f710*/  @P5 BRA `(.L_x_353) ;  /* 0x00000000000c5947 */ /* 0x000fea0003800000 */
[----:B------:R-:W0:Y:S02]  /*f720*/  LDG.E.U8 R16, desc[UR36][R14.64+0x41] ;  /* 0x000041240e107981 */ /* 0x000e24000c1e1100 */
[----:B0-----:R-:W-:-:S05]  /*f730*/  PRMT R3, R16, 0x8880, RZ ;  /* 0x0000888010037816 */ /* 0x001fca00000000ff */
[----:B------:R-:W-:-:S07]  /*f740*/  IMAD R2, R3, R18, RZ ;  /* 0x0000001203027224 */ /* 0x000fce00078e02ff */
.L_x_353:
[----:B------:R-:W-:Y:S05]  /*f750*/  BSYNC B1 ;  /* 0x0000000000017941 */ /* 0x000fea0003800000 */
.L_x_352:
[----:B------:R-:W-:Y:S01]  /*f760*/  @!P5 IMAD R57, R57, R17, R2 ;  /* 0x000000113939d224 */ /* 0x000fe200078e0202 */
[----:B------:R-:W-:Y:S04]  /*f770*/  BSSY B1, `(.L_x_354) ;  /* 0x0000006000017945 */ /* 0x000fe80003800000 */
[----:B------:R0:W-:Y:S01]  /*f780*/  @!P5 STG.E.U8 desc[UR36][R6.64+0x41], R57 ;  /* 0x000041390600d986 */ /* 0x0001e2000c101124 */
[----:B------:R-:W-:Y:S05]  /*f790*/  @P6 BRA `(.L_x_355) ;  /* 0x00000000000c6947 */ /* 0x000fea0003800000 */
[----:B------:R-:W0:Y:S02]  /*f7a0*/  LDG.E.U8 R16, desc[UR36][R154.64+0x40] ;  /* 0x000040249a107981 */ /* 0x000e24000c1e1100 */
[----:B0-----:R-:W-:-:S05]  /*f7b0*/  PRMT R3, R16, 0x8880, RZ ;  /* 0x0000888010037816 */ /* 0x001fca00000000ff */
[----:B------:R-:W-:-:S07]  /*f7c0*/  IMAD R2, R3, R18, RZ ;  /* 0x0000001203027224 */ /* 0x000fce00078e02ff */
.L_x_355:
[----:B------:R-:W-:Y:S05]  /*f7d0*/  BSYNC B1 ;  /* 0x0000000000017941 */ /* 0x000fea0003800000 */
.L_x_354:
[----:B0-----:R-:W-:Y:S01]  /*f7e0*/  @!P6 IMAD R3, R58, R17, R2 ;  /* 0x000000113a03e224 */ /* 0x001fe200078e0202 */
[----:B------:R-:W-:Y:S04]  /*f7f0*/  BSSY B1, `(.L_x_356) ;  /* 0x0000006000017945 */ /* 0x000fe80003800000 */
[----:B------:R0:W-:Y:S01]  /*f800*/  @!P6 STG.E.U8 desc[UR36][R8.64+0x40], R3 ;  /* 0x000040030800e986 */ /* 0x0001e2000c101124 */
[----:B------:R-:W-:Y:S05]  /*f810*/  @P1 BRA `(.L_x_357) ;  /* 0x00000000000c1947 */ /* 0x000fea0003800000 */
[----:B------:R-:W0:Y:S02]  /*f820*/  LDG.E.U8 R16, desc[UR36][R154.64+0x41] ;  /* 0x000041249a107981 */ /* 0x000e24000c1e1100 */
[----:B0-----:R-:W-:-:S05]  /*f830*/  PRMT R3, R16, 0x8880, RZ ;  /* 0x0000888010037816 */ /* 0x001fca00000000ff */
[----:B------:R-:W-:-:S07]  /*f840*/  IMAD R2, R3, R18, RZ ;  /* 0x0000001203027224 */ /* 0x000fce00078e02ff */
.L_x_357:
[----:B------:R-:W-:Y:S05]  /*f850*/  BSYNC B1 ;  /* 0x0000000000017941 */ /* 0x000fea0003800000 */
.L_x_356:
        /* <DEDUP_REMOVED lines=12> */
.L_x_359:
[----:B------:R-:W-:Y:S05]  /*f920*/  BSYNC B1 ;  /* 0x0000000000017941 */ /* 0x000fea0003800000 */
.L_x_358:
[----:B0-----:R-:W-:Y:S01]  /*f930*/  @!P4 IMAD R3, R60, R17, R2 ;  /* 0x000000113c03c224 */ /* 0x001fe200078e0202 */
[----:B------:R-:W-:Y:S04]  /*f940*/  BSSY B1, `(.L_x_360) ;  /* 0x0000006000017945 */ /* 0x000fe80003800000 */
[----:B------:R0:W-:Y:S01]  /*f950*/  @!P4 STG.E.U8 desc[UR36][R6.64+0x48], R3 ;  /* 0x000048030600c986 */ /* 0x0001e2000c101124 */
[----:B------:R-:W-:Y:S05]  /*f960*/  @P3 BRA `(.L_x_361) ;  /* 0x00000000000c3947 */ /* 0x000fea0003800000 */
[----:B------:R-:W0:Y:S02]  /*f970*/  LDG.E.U8 R16, desc[UR36][R14.64+0x49] ;  /* 0x000049240e107981 */ /* 0x000e24000c1e1100 */
[----:B0-----:R-:W-:-:S05]  /*f980*/  PRMT R3, R16, 0x8880, RZ ;  /* 0x0000888010037816 */ /* 0x001fca00000000ff */
[----:B------:R-:W-:-:S07]  /*f990*/  IMAD R2, R3, R18, RZ ;  /* 0x0000001203027224 */ /* 0x000fce00078e02ff */
.L_x_361:
[----:B------:R-:W-:Y:S05]  /*f9a0*/  BSYNC B1 ;  /* 0x0000000000017941 */ /* 0x000fea0003800000 */
.L_x_360:
[----:B------:R-:W-:Y:S01]  /*f9b0*/  @!P3 IMAD R61, R61, R17, R2 ;  /* 0x000000113d3db224 */ /* 0x000fe200078e0202 */
[----:B------:R-:W-:Y:S04]  /*f9c0*/  BSSY B1, `(.L_x_362) ;  /* 0x0000006000017945 */ /* 0x000fe80003800000 */
[----:B------:R0:W-:Y:S01]  /*f9d0*/  @!P3 STG.E.U8 desc[UR36][R6.64+0x49], R61 ;  /* 0x0000493d0600b986 */ /* 0x0001e2000c101124 */
[----:B------:R-:W-:Y:S05]  /*f9e0*/  @P5 BRA `(.L_x_363) ;  /* 0x00000000000c5947 */ /* 0x000fea0003800000 */
[----:B------:R-:W0:Y:S02]  /*f9f0*/  LDG.E.U8 R16, desc[UR36][R154.64+0x48] ;  /* 0x000048249a107981 */ /* 0x000e24000c1e1100 */
[----:B0-----:R-:W-:-:S05]  /*fa00*/  PRMT R3, R16, 0x8880, RZ ;  /* 0x0000888010037816 */ /* 0x001fca00000000ff */
[----:B------:R-:W-:-:S07]  /*fa10*/  IMAD R2, R3, R18, RZ ;  /* 0x0000001203027224 */ /* 0x000fce00078e02ff */
.L_x_363:
[----:B------:R-:W-:Y:S05]  /*fa20*/  BSYNC B1 ;  /* 0x0000000000017941 */ /* 0x000fea0003800000 */
.L_x_362:
[----:B0-----:R-:W-:Y:S01]  /*fa30*/  @!P5 IMAD R3, R62, R17, R2 ;  /* 0x000000113e03d224 */ /* 0x001fe200078e0202 */
[----:B------:R-:W-:Y:S04]  /*fa40*/  BSSY B1, `(.L_x_364) ;  /* 0x0000006000017945 */ /* 0x000fe80003800000 */
[----:B------:R0:W-:Y:S01]  /*fa50*/  @!P5 STG.E.U8 desc[UR36][R8.64+0x48], R3 ;  /* 0x000048030800d986 */ /* 0x0001e2000c101124 */
[----:B------:R-:W-:Y:S05]  /*fa60*/  @P6 BRA `(.L_x_365) ;  /* 0x00000000000c6947 */ /* 0x000fea0003800000 */
[----:B------:R-:W0:Y:S02]  /*fa70*/  LDG.E.U8 R16, desc[UR36][R154.64+0x49] ;  /* 0x000049249a107981 */ /* 0x000e24000c1e1100 */
[----:B0-----:R-:W-:-:S05]  /*fa80*/  PRMT R3, R16, 0x8880, RZ ;  /* 0x0000888010037816 */ /* 0x001fca00000000ff */
[----:B------:R-:W-:-:S07]  /*fa90*/  IMAD R2, R3, R18, RZ ;  /* 0x0000001203027224 */ /* 0x000fce00078e02ff */
.L_x_365:
[----:B------:R-:W-:Y:S05]  /*faa0*/  BSYNC B1 ;  /* 0x0000000000017941 */ /* 0x000fea0003800000 */
.L_x_364:
[----:B------:R-:W-:Y:S01]  /*fab0*/  @!P6 IMAD R63, R63, R17, R2 ;  /* 0x000000113f3fe224 */ /* 0x000fe200078e0202 */
[----:B------:R-:W-:Y:S04]  /*fac0*/  BSSY B1, `(.L_x_366) ;  /* 0x0000006000017945 */ /* 0x000fe80003800000 */
[----:B------:R0:W-:Y:S01]  /*fad0*/  @!P6 STG.E.U8 desc[UR36][R8.64+0x49], R63 ;  /* 0x0000493f0800e986 */ /* 0x0001e2000c101124 */
[----:B------:R-:W-:Y:S05]  /*fae0*/  @P1 BRA `(.L_x_367) ;  /* 0x00000000000c1947 */ /* 0x000fea0003800000 */
[----:B------:R-:W0:Y:S02]  /*faf0*/  LDG.E.U8 R16, desc[UR36][R14.64+0x50] ;  /* 0x000050240e107981 */ /* 0x000e24000c1e1100 */
[----:B0-----:R-:W-:-:S05]  /*fb00*/  PRMT R3, R16, 0x8880, RZ ;  /* 0x0000888010037816 */ /* 0x001fca00000000ff */
[----:B------:R-:W-:-:S07]  /*fb10*/  IMAD R2, R3, R18, RZ ;  /* 0x0000001203027224 */ /* 0x000fce00078e02ff */
.L_x_367:
[----:B------:R-:W-:Y:S05]  /*fb20*/  BSYNC B1 ;  /* 0x0000000000017941 */ /* 0x000fea0003800000 */
.L_x_366:
        /* <DEDUP_REMOVED lines=12> */
.L_x_369:
[----:B------:R-:W-:Y:S05]  /*fbf0*/  BSYNC B1 ;  /* 0x0000000000017941 */ /* 0x000fea0003800000 */
.L_x_368:
[----:B------:R-:W-:Y:S01]  /*fc00*/  @!P4 IMAD R65, R65, R17, R2 ;  /* 0x000000114141c224 */ /* 0x000fe200078e0202 */
[----:B------:R-:W-:Y:S04]  /*fc10*/  BSSY B1, `(.L_x_370) ;  /* 0x0000006000017945 */ /* 0x000fe80003800000 */
[----:B------:R0:W-:Y:S01]  /*fc20*/  @!P4 STG.E.U8 desc[UR36][R6.64+0x51], R65 ;  /* 0x000051410600c986 */ /* 0x0001e2000c101124 */
[----:B------:R-:W-:Y:S05]  /*fc30*/  @P3 BRA `(.L_x_371) ;  /* 0x00000000000c3947 */ /* 0x000fea0003800000 */
[----:B------:R-:W0:Y:S02]  /*fc40*/  LDG.E.U8 R16, desc[UR36][R154.64+0x50] ;  /* 0x000050249a107981 */ /* 0x000e24000c1e1100 */
[----:B0-----:R-:W-:-:S05]  /*fc50*/  PRMT R3, R16, 0x8880, RZ ;  /* 0x0000888010037816 */ /* 0x001fca00000000ff */
[----:B------:R-:W-:-:S07]  /*fc60*/  IMAD R2, R3, R18, RZ ;  /* 0x0000001203027224 */ /* 0x000fce00078e02ff */
.L_x_371:
[----:B------:R-:W-:Y:S05]  /*fc70*/  BSYNC B1 ;  /* 0x0000000000017941 */ /* 0x000fea0003800000 */
.L_x_370:
[----:B0-----:R-:W-:Y:S01]  /*fc80*/  @!P3 IMAD R3, R66, R17, R2 ;  /* 0x000000114203b224 */ /* 0x001fe200078e0202 */
[----:B------:R-:W-:Y:S04]  /*fc90*/  BSSY B1, `(.L_x_372) ;  /* 0x0000006000017945 */ /* 0x000fe80003800000 */
[----:B------:R0:W-:Y:S01]  /*fca0*/  @!P3 STG.E.U8 desc[UR36][R8.64+0x50], R3 ;  /* 0x000050030800b986 */ /* 0x0001e2000c101124 */
[----:B------:R-:W-:Y:S05]  /*fcb0*/  @P5 BRA `(.L_x_373) ;  /* 0x00000000000c5947 */ /* 0x000fea0003800000 */
[----:B------:R-:W0:Y:S02]  /*fcc0*/  LDG.E.U8 R16, desc[UR36][R154.64+0x51] ;  /* 0x000051249a107981 */ /* 0x000e24000c1e1100 */
[----:B0-----:R-:W-:-:S05]  /*fcd0*/  PRMT R3, R16, 0x8880, RZ ;  /* 0x0000888010037816 */ /* 0x001fca00000000ff */
[----:B------:R-:W-:-:S07]  /*fce0*/  IMAD R2, R3, R18, RZ ;  /* 0x0000001203027224 */ /* 0x000fce00078e02ff */
.L_x_373:
[----:B------:R-:W-:Y:S05]  /*fcf0*/  BSYNC B1 ;  /* 0x0000000000017941 */ /* 0x000fea0003800000 */
.L_x_372:
[----:B------:R-:W-:Y:S01]  /*fd00*/  @!P5 IMAD R67, R67, R17, R2 ;  /* 0x000000114343d224 */ /* 0x000fe200078e0202 */
[----:B------:R-:W-:Y:S04]  /*fd10*/  BSSY B1, `(.L_x_374) ;  /* 0x0000006000017945 */ /* 0x000fe80003800000 */
[----:B------:R0:W-:Y:S01]  /*fd20*/  @!P5 STG.E.U8 desc[UR36][R8.64+0x51], R67 ;  /* 0x000051430800d986 */ /* 0x0001e2000c101124 */
[----:B------:R-:W-:Y:S05]  /*fd30*/  @P6 BRA `(.L_x_375) ;  /* 0x00000000000c6947 */ /* 0x000fea0003800000 */
[----:B------:R-:W0:Y:S02]  /*fd40*/  LDG.E.U8 R16, desc[UR36][R14.64+0x58] ;  /* 0x000058240e107981 */ /* 0x000e24000c1e1100 */
[----:B0-----:R-:W-:-:S05]  /*fd50*/  PRMT R3, R16, 0x8880, RZ ;  /* 0x0000888010037816 */ /* 0x001fca00000000ff */
[----:B------:R-:W-:-:S07]  /*fd60*/  IMAD R2, R3, R18, RZ ;  /* 0x0000001203027224 */ /* 0x000fce00078e02ff */
.L_x_375:
[----:B------:R-:W-:Y:S05]  /*fd70*/  BSYNC B1 ;  /* 0x0000000000017941 */ /* 0x000fea0003800000 */
.L_x_374:
[----:B0-----:R-:W-:Y:S01]  /*fd80*/  @!P6 IMAD R3, R68, R17, R2 ;  /* 0x000000114403e224 */ /* 0x001fe200078e0202 */
[----:B------:R-:W-:Y:S04]  /*fd90*/  BSSY B1, `(.L_x_376) ;  /* 0x0000006000017945 */ /* 0x000fe80003800000 */
[----:B------:R0:W-:Y:S01]  /*fda0*/  @!P6 STG.E.U8 desc[UR36][R6.64+0x58], R3 ;  /* 0x000058030600e986 */ /* 0x0001e2000c101124 */
[----:B------:R-:W-:Y:S05]  /*fdb0*/  @P1 BRA `(.L_x_377) ;  /* 0x00000000000c1947 */ /* 0x000fea0003800000 */
[----:B------:R-:W0:Y:S02]  /*fdc0*/  LDG.E.U8 R16, desc[UR36][R14.64+0x59] ;  /* 0x000059240e107981 */ /* 0x000e24000c1e1100 */
[----:B0-----:R-:W-:-:S05]  /*fdd0*/  PRMT R3, R16, 0x8880, RZ ;  /* 0x0000888010037816 */ /* 0x001fca00000000ff */
[----:B------:R-:W-:-:S07]  /*fde0*/  IMAD R2, R3, R18, RZ ;  /* 0x0000001203027224 */ /* 0x000fce00078e02ff */
.L_x_377:
[----:B------:R-:W-:Y:S05]  /*fdf0*/  BSYNC B1 ;  /* 0x0000000000017941 */ /* 0x000fea0003800000 */
.L_x_376:
        /* <DEDUP_REMOVED lines=12> */
.L_x_379:
[----:B------:R-:W-:Y:S05]  /*fec0*/  BSYNC B1 ;  /* 0x0000000000017941 */ /* 0x000fea0003800000 */
.L_x_378:
[----:B0-----:R-:W-:Y:S01]  /*fed0*/  @!P4 IMAD R3, R70, R17, R2 ;  /* 0x000000114603c224 */ /* 0x001fe200078e0202 */
[----:B------:R-:W-:Y:S04]  /*fee0*/  BSSY B1, `(.L_x_380) ;  /* 0x0000006000017945 */ /* 0x000fe80003800000 */
[----:B------:R0:W-:Y:S01]  /*fef0*/  @!P4 STG.E.U8 desc[UR36][R8.64+0x58], R3 ;  /* 0x000058030800c986 */ /* 0x0001e2000c101124 */
[----:B------:R-:W-:Y:S05]  /*ff00*/  @P3 BRA `(.L_x_381) ;  /* 0x00000000000c3947 */ /* 0x000fea0003800000 */
[----:B------:R-:W0:Y:S02]  /*ff10*/  LDG.E.U8 R16, desc[UR36][R154.64+0x59] ;  /* 0x000059249a107981 */ /* 0x000e24000c1e1100 */
[----:B0-----:R-:W-:-:S05]  /*ff20*/  PRMT R3, R16, 0x8880, RZ ;  /* 0x0000888010037816 */ /* 0x001fca00000000ff */
[----:B------:R-:W-:-:S07]  /*ff30*/  IMAD R2, R3, R18, RZ ;  /* 0x0000001203027224 */ /* 0x000fce00078e02ff */
.L_x_381:
[----:B------:R-:W-:Y:S05]  /*ff40*/  BSYNC B1 ;  /* 0x0000000000017941 */ /* 0x000fea0003800000 */
.L_x_380:
[----:B------:R-:W-:Y:S01]  /*ff50*/  @!P3 IMAD R71, R71, R17, R2 ;  /* 0x000000114747b224 */ /* 0x000fe200078e0202 */
[----:B------:R-:W-:Y:S04]  /*ff60*/  BSSY B1, `(.L_x_382) ;  /* 0x0000006000017945 */ /* 0x000fe80003800000 */
[----:B------:R0:W-:Y:S01]  /*ff70*/  @!P3 STG.E.U8 desc[UR36][R8.64+0x59], R71 ;  /* 0x000059470800b986 */ /* 0x0001e2000c101124 */
[----:B------:R-:W-:Y:S05]  /*ff80*/  @P5 BRA `(.L_x_383) ;  /* 0x00000000000c5947 */ /* 0x000fea0003800000 */
[----:B------:R-:W0:Y:S02]  /*ff90*/  LDG.E.U8 R16, desc[UR36][R14.64+0x60] ;  /* 0x000060240e107981 */ /* 0x000e24000c1e1100 */
[----:B0-----:R-:W-:-:S05]  /*ffa0*/  PRMT R3, R16, 0x8880, RZ ;  /* 0x0000888010037816 */ /* 0x001fca00000000ff */
[----:B------:R-:W-:-:S07]  /*ffb0*/  IMAD R2, R3, R18, RZ ;  /* 0x0000001203027224 */ /* 0x000fce00078e02ff */
.L_x_383:
[----:B------:R-:W-:Y:S05]  /*ffc0*/  BSYNC B1 ;  /* 0x0000000000017941 */ /* 0x000fea0003800000 */
.L_x_382:
[----:B0-----:R-:W-:Y:S01]  /*ffd0*/  @!P5 IMAD R3, R72, R17, R2 ;  /* 0x000000114803d224 */ /* 0x001fe200078e0202 */
[----:B------:R-:W-:Y:S04]  /*ffe0*/  BSSY B1, `(.L_x_384) ;  /* 0x0000006000017945 */ /* 0x000fe80003800000 */
[----:B------:R0:W-:Y:S01]  /*fff0*/  @!P5 STG.E.U8 desc[UR36][R6.64+0x60], R3 ;  /* 0x000060030600d986 */ /* 0x0001e2000c101124 */
[----:B------:R-:W-:Y:S05]  /*10000*/  @P6 BRA `(.L_x_385) ;  /* 0x00000000000c6947 */ /* 0x000fea0003800000 */
[----:B------:R-:W0:Y:S02]  /*10010*/  LDG.E.U8 R16, desc[UR36][R14.64+0x61] ;  /* 0x000061240e107981 */ /* 0x000e24000c1e1100 */
[----:B0-----:R-:W-:-:S05]  /*10020*/  PRMT R3, R16, 0x8880, RZ ;  /* 0x0000888010037816 */ /* 0x001fca00000000ff */
[----:B------:R-:W-:-:S07]  /*10030*/  IMAD R2, R3, R18, RZ ;  /* 0x0000001203027224 */ /* 0x000fce00078e02ff */
.L_x_385:
[----:B------:R-:W-:Y:S05]  /*10040*/  BSYNC B1 ;  /* 0x0000000000017941 */ /* 0x000fea0003800000 */
.L_x_384:
[----:B------:R-:W-:Y:S01]  /*10050*/  @!P6 IMAD R73, R73, R17, R2 ;  /* 0x000000114949e224 */ /* 0x000fe200078e0202 */
[----:B------:R-:W-:Y:S04]  /*10060*/  BSSY B1, `(.L_x_386) ;  /* 0x0000006000017945 */ /* 0x000fe80003800000 */
[----:B------:R0:W-:Y:S01]  /*10070*/  @!P6 STG.E.U8 desc[UR36][R6.64+0x61], R73 ;  /* 0x000061490600e986 */ /* 0x0001e2000c101124 */
[----:B------:R-:W-:Y:S05]  /*10080*/  @P1 BRA `(.L_x_387) ;  /* 0x00000000000c1947 */ /* 0x000fea0003800000 */
[----:B------:R-:W0:Y:S02]  /*10090*/  LDG.E.U8 R16, desc[UR36][R154.64+0x60] ;  /* 0x000060249a107981 */ /* 0x000e24000c1e1100 */
[----:B0-----:R-:W-:-:S05]  /*100a0*/  PRMT R3, R16, 0x8880, RZ ;  /* 0x0000888010037816 */ /* 0x001fca00000000ff */
[----:B------:R-:W-:-:S07]  /*100b0*/  IMAD R2, R3, R18, RZ ;  /* 0x0000001203027224 */ /* 0x000fce00078e02ff */
.L_x_387:
[----:B------:R-:W-:Y:S05]  /*100c0*/  BSYNC B1 ;  /* 0x0000000000017941 */ /* 0x000fea0003800000 */
.L_x_386:
        /* <DEDUP_REMOVED lines=12> */
.L_x_389:
[----:B------:R-:W-:Y:S05]  /*10190*/  BSYNC B1 ;  /* 0x0000000000017941 */ /* 0x000fea0003800000 */
.L_x_388:
[----:B------:R-:W-:Y:S01]  /*101a0*/  @!P4 IMAD R75, R75, R17, R2 ;  /* 0x000000114b4bc224 */ /* 0x000fe200078e0202 */
[----:B------:R-:W-:Y:S04]  /*101b0*/  BSSY B1, `(.L_x_390) ;  /* 0x0000006000017945 */ /* 0x000fe80003800000 */
[----:B------:R0:W-:Y:S01]  /*101c0*/  @!P4 STG.E.U8 desc[UR36][R8.64+0x61], R75 ;  /* 0x0000614b0800c986 */ /* 0x0001e2000c101124 */
[----:B------:R-:W-:Y:S05]  /*101d0*/  @P3 BRA `(.L_x_391) ;  /* 0x00000000000c3947 */ /* 0x000fea0003800000 */
[----:B------:R-:W0:Y:S02]  /*101e0*/  LDG.E.U8 R16, desc[UR36][R14.64+0x68] ;  /* 0x000068240e107981 */ /* 0x000e24000c1e1100 */
[----:B0-----:R-:W-:-:S05]  /*101f0*/  PRMT R3, R16, 0x8880, RZ ;  /* 0x0000888010037816 */ /* 0x001fca00000000ff */
[----:B------:R-:W-:-:S07]  /*10200*/  IMAD R2, R3, R18, RZ ;  /* 0x0000001203027224 */ /* 0x000fce00078e02ff */
.L_x_391:
[----:B------:R-:W-:Y:S05]  /*10210*/  BSYNC B1 ;  /* 0x0000000000017941 */ /* 0x000fea0003800000 */
.L_x_390:
[----:B0-----:R-:W-:Y:S01]  /*10220*/  @!P3 IMAD R3, R76, R17, R2 ;  /* 0x000000114c03b224 */ /* 0x001fe200078e0202 */
[----:B------:R-:W-:Y:S04]  /*10230*/  BSSY B1, `(.L_x_392) ;  /* 0x0000006000017945 */ /* 0x000fe80003800000 */
[----:B------:R0:W-:Y:S01]  /*10240*/  @!P3 STG.E.U8 desc[UR36][R6.64+0x68], R3 ;  /* 0x000068030600b986 */ /* 0x0001e2000c101124 */
[----:B------:R-:W-:Y:S05]  /*10250*/  @P5 BRA `(.L_x_393) ;  /* 0x00000000000c5947 */ /* 0x000fea0003800000 */
[----:B------:R-:W0:Y:S02]  /*10260*/  LDG.E.U8 R16, desc[UR36][R14.64+0x69] ;  /* 0x000069240e107981 */ /* 0x000e24000c1e1100 */
[----:B0-----:R-:W-:-:S05]  /*10270*/  PRMT R3, R16, 0x8880, RZ ;  /* 0x0000888010037816 */ /* 0x001fca00000000ff */
[----:B------:R-:W-:-:S07]  /*10280*/  IMAD R2, R3, R18, RZ ;  /* 0x0000001203027224 */ /* 0x000fce00078e02ff */
.L_x_393:
[----:B------:R-:W-:Y:S05]  /*10290*/  BSYNC B1 ;  /* 0x0000000000017941 */ /* 0x000fea0003800000 */
.L_x_392:
[----:B------:R-:W-:Y:S01]  /*102a0*/  @!P5 IMAD R77, R77, R17, R2 ;  /* 0x000000114d4dd224 */ /* 0x000fe200078e0202 */
[----:B------:R-:W-:Y:S04]  /*102b0*/  BSSY B1, `(.L_x_394) ;  /* 0x0000006000017945 */ /* 0x000fe80003800000 */
[----:B------:R0:W-:Y:S01]  /*102c0*/  @!P5 STG.E.U8 desc[UR36][R6.64+0x69], R77 ;  /* 0x0000694d0600d986 */ /* 0x0001e2000c101124 */
[----:B------:R-:W-:Y:S05]  /*102d0*/  @P6 BRA `(.L_x_395) ;  /* 0x00000000000c6947 */ /* 0x000fea0003800000 */
[----:B------:R-:W0:Y:S02]  /*102e0*/  LDG.E.U8 R16, desc[UR36][R154.64+0x68] ;  /* 0x000068249a107981 */ /* 0x000e24000c1e1100 */
[----:B0-----:R-:W-:-:S05]  /*102f0*/  PRMT R3, R16, 0x8880, RZ ;  /* 0x0000888010037816 */ /* 0x001fca00000000ff */
[----:B------:R-:W-:-:S07]  /*10300*/  IMAD R2, R3, R18, RZ ;  /* 0x0000001203027224 */ /* 0x000fce00078e02ff */
.L_x_395:
[----:B------:R-:W-:Y:S05]  /*10310*/  BSYNC B1 ;  /* 0x0000000000017941 */ /* 0x000fea0003800000 */
.L_x_394:
[----:B0-----:R-:W-:Y:S01]  /*10320*/  @!P6 IMAD R3, R78, R17, R2 ;  /* 0x000000114e03e224 */ /* 0x001fe200078e0202 */
[----:B------:R-:W-:Y:S04]  /*10330*/  BSSY B1, `(.L_x_396) ;  /* 0x0000006000017945 */ /* 0x000fe80003800000 */
[----:B------:R0:W-:Y:S01]  /*10340*/  @!P6 STG.E.U8 desc[UR36][R8.64+0x68], R3 ;  /* 0x000068030800e986 */ /* 0x0001e2000c101124 */
[----:B------:R-:W-:Y:S05]  /*10350*/  @P1 BRA `(.L_x_397) ;  /* 0x00000000000c1947 */ /* 0x000fea0003800000 */
[----:B------:R-:W0:Y:S02]  /*10360*/  LDG.E.U8 R16, desc[UR36][R154.64+0x69] ;  /* 0x000069249a107981 */ /* 0x000e24000c1e1100 */
[----:B0-----:R-:W-:-:S05]  /*10370*/  PRMT R3, R16, 0x8880, RZ ;  /* 0x0000888010037816 */ /* 0x001fca00000000ff */
[----:B------:R-:W-:-:S07]  /*10380*/  IMAD R2, R3, R18, RZ ;  /* 0x0000001203027224 */ /* 0x000fce00078e02ff */
.L_x_397:
[----:B------:R-:W-:Y:S05]  /*10390*/  BSYNC B1 ;  /* 0x0000000000017941 */ /* 0x000fea0003800000 */
.L_x_396:
        /* <DEDUP_REMOVED lines=12> */
.L_x_399:
[----:B------:R-:W-:Y:S05]  /*10460*/  BSYNC B1 ;  /* 0x0000000000017941 */ /* 0x000fea0003800000 */
.L_x_398:
[----:B0-----:R-:W-:Y:S01]  /*10470*/  @!P4 IMAD R3, R80, R17, R2 ;  /* 0x000000115003c224 */ /* 0x001fe200078e0202 */
[----:B------:R-:W-:Y:S04]  /*10480*/  BSSY B1, `(.L_x_400) ;  /* 0x0000006000017945 */ /* 0x000fe80003800000 */
[----:B------:R0:W-:Y:S01]  /*10490*/  @!P4 STG.E.U8 desc[UR36][R6.64+0x70], R3 ;  /* 0x000070030600c986 */ /* 0x0001e2000c101124 */
[----:B------:R-:W-:Y:S05]  /*104a0*/  @P3 BRA `(.L_x_401) ;  /* 0x00000000000c3947 */ /* 0x000fea0003800000 */
[----:B------:R-:W0:Y:S02]  /*104b0*/  LDG.E.U8 R16, desc[UR36][R14.64+0x71] ;  /* 0x000071240e107981 */ /* 0x000e24000c1e1100 */
[----:B0-----:R-:W-:-:S05]  /*104c0*/  PRMT R3, R16, 0x8880, RZ ;  /* 0x0000888010037816 */ /* 0x001fca00000000ff */
[----:B------:R-:W-:-:S07]  /*104d0*/  IMAD R2, R3, R18, RZ ;  /* 0x0000001203027224 */ /* 0x000fce00078e02ff */
.L_x_401:
[----:B------:R-:W-:Y:S05]  /*104e0*/  BSYNC B1 ;  /* 0x0000000000017941 */ /* 0x000fea0003800000 */
.L_x_400:
[----:B------:R-:W-:Y:S01]  /*104f0*/  @!P3 IMAD R81, R81, R17, R2 ;  /* 0x000000115151b224 */ /* 0x000fe200078e0202 */
[----:B------:R-:W-:Y:S04]  /*10500*/  BSSY B1, `(.L_x_402) ;  /* 0x0000006000017945 */ /* 0x000fe80003800000 */
[----:B------:R0:W-:Y:S01]  /*10510*/  @!P3 STG.E.U8 desc[UR36][R6.64+0x71], R81 ;  /* 0x000071510600b986 */ /* 0x0001e2000c101124 */
[----:B------:R-:W-:Y:S05]  /*10520*/  @P5 BRA `(.L_x_403) ;  /* 0x00000000000c5947 */ /* 0x000fea0003800000 */
[----:B------:R-:W0:Y:S02]  /*10530*/  LDG.E.U8 R16, desc[UR36][R154.64+0x70] ;  /* 0x000070249a107981 */ /* 0x000e24000c1e1100 */
[----:B0-----:R-:W-:-:S05]  /*10540*/  PRMT R3, R16, 0x8880, RZ ;  /* 0x0000888010037816 */ /* 0x001fca00000000ff */
[----:B------:R-:W-:-:S07]  /*10550*/  IMAD R2, R3, R18, RZ ;  /* 0x0000001203027224 */ /* 0x000fce00078e02ff */
.L_x_403:
[----:B------:R-:W-:Y:S05]  /*10560*/  BSYNC B1 ;  /* 0x0000000000017941 */ /* 0x000fea0003800000 */
.L_x_402:
[----:B0-----:R-:W-:Y:S01]  /*10570*/  @!P5 IMAD R3, R82, R17, R2 ;  /* 0x000000115203d224 */ /* 0x001fe200078e0202 */
[----:B------:R-:W-:Y:S04]  /*10580*/  BSSY B1, `(.L_x_404) ;  /* 0x0000006000017945 */ /* 0x000fe80003800000 */
[----:B------:R0:W-:Y:S01]  /*10590*/  @!P5 STG.E.U8 desc[UR36][R8.64+0x70], R3 ;  /* 0x000070030800d986 */ /* 0x0001e2000c101124 */
[----:B------:R-:W-:Y:S05]  /*105a0*/  @P6 BRA `(.L_x_405) ;  /* 0x00000000000c6947 */ /* 0x000fea0003800000 */
[----:B------:R-:W0:Y:S02]  /*105b0*/  LDG.E.U8 R16, desc[UR36][R154.64+0x71] ;  /* 0x000071249a107981 */ /* 0x000e24000c1e1100 */
[----:B0-----:R-:W-:-:S05]  /*105c0*/  PRMT R3, R16, 0x8880, RZ ;  /* 0x0000888010037816 */ /* 0x001fca00000000ff */
[----:B------:R-:W-:-:S07]  /*105d0*/  IMAD R2, R3, R18, RZ ;  /* 0x0000001203027224 */ /* 0x000fce00078e02ff */
.L_x_405:
[----:B------:R-:W-:Y:S05]  /*105e0*/  BSYNC B1 ;  /* 0x0000000000017941 */ /* 0x000fea0003800000 */
.L_x_404:
[----:B------:R-:W-:Y:S01]  /*105f0*/  @!P6 IMAD R83, R83, R17, R2 ;  /* 0x000000115353e224 */ /* 0x000fe200078e0202 */
[----:B------:R-:W-:Y:S04]  /*10600*/  BSSY B1, `(.L_x_406) ;  /* 0x0000006000017945 */ /* 0x000fe80003800000 */
[----:B------:R0:W-:Y:S01]  /*10610*/  @!P6 STG.E.U8 desc[UR36][R8.64+0x71], R83 ;  /* 0x000071530800e986 */ /* 0x0001e2000c101124 */
[----:B------:R-:W-:Y:S05]  /*10620*/  @P1 BRA `(.L_x_407) ;  /* 0x00000000000c1947 */ /* 0x000fea0003800000 */
[----:B------:R-:W0:Y:S02]  /*10630*/  LDG.E.U8 R16, desc[UR36][R14.64+0x78] ;  /* 0x000078240e107981 */ /* 0x000e24000c1e1100 */
[----:B0-----:R-:W-:-:S05]  /*10640*/  PRMT R3, R16, 0x8880, RZ ;  /* 0x0000888010037816 */ /* 0x001fca00000000ff */
[----:B------:R-:W-:-:S07]  /*10650*/  IMAD R2, R3, R18, RZ ;  /* 0x0000001203027224 */ /* 0x000fce00078e02ff */
.L_x_407:
[----:B------:R-:W-:Y:S05]  /*10660*/  BSYNC B1 ;  /* 0x0000000000017941 */ /* 0x000fea0003800000 */
.L_x_406:
        /* <DEDUP_REMOVED lines=12> */
.L_x_409:
[----:B------:R-:W-:Y:S05]  /*10730*/  BSYNC B1 ;  /* 0x0000000000017941 */ /* 0x000fea0003800000 */
.L_x_408:
[----:B------:R-:W-:Y:S01]  /*10740*/  @!P4 IMAD R85, R85, R17, R2 ;  /* 0x000000115555c224 */ /* 0x000fe200078e0202 */
[----:B------:R-:W-:Y:S04]  /*10750*/  BSSY B1, `(.L_x_410) ;  /* 0x0000006000017945 */ /* 0x000fe80003800000 */
[----:B------:R0:W-:Y:S01]  /*10760*/  @!P4 STG.E.U8 desc[UR36][R6.64+0x79], R85 ;  /* 0x000079550600c986 */ /* 0x0001e2000c101124 */
[----:B------:R-:W-:Y:S05]  /*10770*/  @P3 BRA `(.L_x_411) ;  /* 0x00000000000c3947 */ /* 0x000fea0003800000 */
[----:B------:R-:W0:Y:S02]  /*10780*/  LDG.E.U8 R16, desc[UR36][R154.64+0x78] ;  /* 0x000078249a107981 */ /* 0x000e24000c1e1100 */
[----:B0-----:R-:W-:-:S05]  /*10790*/  PRMT R3, R16, 0x8880, RZ ;  /* 0x0000888010037816 */ /* 0x001fca00000000ff */
[----:B------:R-:W-:-:S07]  /*107a0*/  IMAD R2, R3, R18, RZ ;  /* 0x0000001203027224 */ /* 0x000fce00078e02ff */
.L_x_411:
[----:B------:R-:W-:Y:S05]  /*107b0*/  BSYNC B1 ;  /* 0x0000000000017941 */ /* 0x000fea0003800000 */
.L_x_410:
[----:B0-----:R-:W-:Y:S01]  /*107c0*/  @!P3 IMAD R3, R86, R17, R2 ;  /* 0x000000115603b224 */ /* 0x001fe200078e0202 */
[----:B------:R-:W-:Y:S04]  /*107d0*/  BSSY B1, `(.L_x_412) ;  /* 0x0000006000017945 */ /* 0x000fe80003800000 */
[----:B------:R0:W-:Y:S01]  /*107e0*/  @!P3 STG.E.U8 desc[UR36][R8.64+0x78], R3 ;  /* 0x000078030800b986 */ /* 0x0001e2000c101124 */
[----:B------:R-:W-:Y:S05]  /*107f0*/  @P5 BRA `(.L_x_413) ;  /* 0x00000000000c5947 */ /* 0x000fea0003800000 */
[----:B------:R-:W0:Y:S02]  /*10800*/  LDG.E.U8 R16, desc[UR36][R154.64+0x79] ;  /* 0x000079249a107981 */ /* 0x000e24000c1e1100 */
[----:B0-----:R-:W-:-:S05]  /*10810*/  PRMT R3, R16, 0x8880, RZ ;  /* 0x0000888010037816 */ /* 0x001fca00000000ff */
[----:B------:R-:W-:-:S07]  /*10820*/  IMAD R2, R3, R18, RZ ;  /* 0x0000001203027224 */ /* 0x000fce00078e02ff */
.L_x_413:
[----:B------:R-:W-:Y:S05]  /*10830*/  BSYNC B1 ;  /* 0x0000000000017941 */ /* 0x000fea0003800000 */
.L_x_412:
[----:B------:R-:W-:Y:S01]  /*10840*/  @!P5 IMAD R87, R87, R17, R2 ;  /* 0x000000115757d224 */ /* 0x000fe200078e0202 */
[----:B------:R-:W-:Y:S04]  /*10850*/  BSSY B1, `(.L_x_414) ;  /* 0x0000006000017945 */ /* 0x000fe80003800000 */
[----:B------:R0:W-:Y:S01]  /*10860*/  @!P5 STG.E.U8 desc[UR36][R8.64+0x79], R87 ;  /* 0x000079570800d986 */ /* 0x0001e2000c101124 */
[----:B------:R-:W-:Y:S05]  /*10870*/  @P6 BRA `(.L_x_415) ;  /* 0x00000000000c6947 */ /* 0x000fea0003800000 */
[----:B------:R-:W0:Y:S02]  /*10880*/  LDG.E.U8 R16, desc[UR36][R14.64+0x80] ;  /* 0x000080240e107981 */ /* 0x000e24000c1e1100 */
[----:B0-----:R-:W-:-:S05]  /*10890*/  PRMT R3, R16, 0x8880, RZ ;  /* 0x0000888010037816 */ /* 0x001fca00000000ff */
[----:B------:R-:W-:-:S07]  /*108a0*/  IMAD R2, R3, R18, RZ ;  /* 0x0000001203027224 */ /* 0x000fce00078e02ff */
.L_x_415:
[----:B------:R-:W-:Y:S05]  /*108b0*/  BSYNC B1 ;  /* 0x0000000000017941 */ /* 0x000fea0003800000 */
.L_x_414:
[----:B0-----:R-:W-:Y:S01]  /*108c0*/  @!P6 IMAD R3, R88, R17, R2 ;  /* 0x000000115803e224 */ /* 0x001fe200078e0202 */
[----:B------:R-:W-:Y:S04]  /*108d0*/  BSSY B1, `(.L_x_416) ;  /* 0x0000006000017945 */ /* 0x000fe80003800000 */
[----:B------:R0:W-:Y:S01]  /*108e0*/  @!P6 STG.E.U8 desc[UR36][R6.64+0x80], R3 ;  /* 0x000080030600e986 */ /* 0x0001e2000c101124 */
[----:B------:R-:W-:Y:S05]  /*108f0*/  @P1 BRA `(.L_x_417) ;  /* 0x00000000000c1947 */ /* 0x000fea0003800000 */
[----:B------:R-:W0:Y:S02]  /*10900*/  LDG.E.U8 R16, desc[UR36][R14.64+0x81] ;  /* 0x000081240e107981 */ /* 0x000e24000c1e1100 */
[----:B0-----:R-:W-:-:S05]  /*10910*/  PRMT R3, R16, 0x8880, RZ ;  /* 0x0000888010037816 */ /* 0x001fca00000000ff */
[----:B------:R-:W-:-:S07]  /*10920*/  IMAD R2, R3, R18, RZ ;  /* 0x0000001203027224 */ /* 0x000fce00078e02ff */
.L_x_417:
[----:B------:R-:W-:Y:S05]  /*10930*/  BSYNC B1 ;  /* 0x0000000000017941 */ /* 0x000fea0003800000 */
.L_x_416:
        /* <DEDUP_REMOVED lines=12> */
.L_x_419:
[----:B------:R-:W-:Y:S05]  /*10a00*/  BSYNC B1 ;  /* 0x0000000000017941 */ /* 0x000fea0003800000 */
.L_x_418:
[----:B0-----:R-:W-:Y:S01]  /*10a10*/  @!P4 IMAD R3, R90, R17, R2 ;  /* 0x000000115a03c224 */ /* 0x001fe200078e0202 */
[----:B------:R-:W-:Y:S04]  /*10a20*/  BSSY B1, `(.L_x_420) ;  /* 0x0000006000017945 */ /* 0x000fe80003800000 */
[----:B------:R0:W-:Y:S01]  /*10a30*/  @!P4 STG.E.U8 desc[UR36][R8.64+0x80], R3 ;  /* 0x000080030800c986 */ /* 0x0001e2000c101124 */
[----:B------:R-:W-:Y:S05]  /*10a40*/  @P3 BRA `(.L_x_421) ;  /* 0x00000000000c3947 */ /* 0x000fea0003800000 */
[----:B------:R-:W0:Y:S02]  /*10a50*/  LDG.E.U8 R16, desc[UR36][R154.64+0x81] ;  /* 0x000081249a107981 */ /* 0x000e24000c1e1100 */
[----:B0-----:R-:W-:-:S05]  /*10a60*/  PRMT R3, R16, 0x8880, RZ ;  /* 0x0000888010037816 */ /* 0x001fca00000000ff */
[----:B------:R-:W-:-:S07]  /*10a70*/  IMAD R2, R3, R18, RZ ;  /* 0x0000001203027224 */ /* 0x000fce00078e02ff */
.L_x_421:
[----:B------:R-:W-:Y:S05]  /*10a80*/  BSYNC B1 ;  /* 0x0000000000017941 */ /* 0x000fea0003800000 */
.L_x_420:
[----:B------:R-:W-:Y:S01]  /*10a90*/  @!P3 IMAD R91, R91, R17, R2 ;  /* 0x000000115b5bb224 */ /* 0x000fe200078e0202 */
[----:B------:R-:W-:Y:S04]  /*10aa0*/  BSSY B1, `(.L_x_422) ;  /* 0x0000006000017945 */ /* 0x000fe80003800000 */
[----:B------:R0:W-:Y:S01]  /*10ab0*/  @!P3 STG.E.U8 desc[UR36][R8.64+0x81], R91 ;  /* 0x0000815b0800b986 */ /* 0x0001e2000c101124 */
[----:B------:R-:W-:Y:S05]  /*10ac0*/  @P5 BRA `(.L_x_423) ;  /* 0x00000000000c5947 */ /* 0x000fea0003800000 */
[----:B------:R-:W0:Y:S02]  /*10ad0*/  LDG.E.U8 R16, desc[UR36][R14.64+0x88] ;  /* 0x000088240e107981 */ /* 0x000e24000c1e1100 */
[----:B0-----:R-:W-:-:S05]  /*10ae0*/  PRMT R3, R16, 0x8880, RZ ;  /* 0x0000888010037816 */ /* 0x001fca00000000ff */
[----:B------:R-:W-:-:S07]  /*10af0*/  IMAD R2, R3, R18, RZ ;  /* 0x0000001203027224 */ /* 0x000fce00078e02ff */
.L_x_423:
[----:B------:R-:W-:Y:S05]  /*10b00*/  BSYNC B1 ;  /* 0x0000000000017941 */ /* 0x000fea0003800000 */
.L_x_422:
[----:B0-----:R-:W-:Y:S01]  /*10b10*/  @!P5 IMAD R3, R92, R17, R2 ;  /* 0x000000115c03d224 */ /* 0x001fe200078e0202 */
[----:B------:R-:W-:Y:S04]  /*10b20*/  BSSY B1, `(.L_x_424) ;  /* 0x0000006000017945 */ /* 0x000fe80003800000 */
[----:B------:R0:W-:Y:S01]  /*10b30*/  @!P5 STG.E.U8 desc[UR36][R6.64+0x88], R3 ;  /* 0x000088030600d986 */ /* 0x0001e2000c101124 */
[----:B------:R-:W-:Y:S05]  /*10b40*/  @P6 BRA `(.L_x_425) ;  /* 0x00000000000c6947 */ /* 0x000fea0003800000 */
[----:B------:R-:W0:Y:S02]  /*10b50*/  LDG.E.U8 R16, desc[UR36][R14.64+0x89] ;  /* 0x000089240e107981 */ /* 0x000e24000c1e1100 */
[----:B0-----:R-:W-:-:S05]  /*10b60*/  PRMT R3, R16, 0x8880, RZ ;  /* 0x0000888010037816 */ /* 0x001fca00000000ff */
[----:B------:R-:W-:-:S07]  /*10b70*/  IMAD R2, R3, R18, RZ ;  /* 0x0000001203027224 */ /* 0x000fce00078e02ff */
.L_x_425:
[----:B------:R-:W-:Y:S05]  /*10b80*/  BSYNC B1 ;  /* 0x0000000000017941 */ /* 0x000fea0003800000 */
.L_x_424:
[----:B------:R-:W-:Y:S01]  /*10b90*/  @!P6 IMAD R93, R93, R17, R2 ;  /* 0x000000115d5de224 */ /* 0x000fe200078e0202 */
[----:B------:R-:W-:Y:S04]  /*10ba0*/  BSSY B1, `(.L_x_426) ;  /* 0x0000006000017945 */ /* 0x000fe80003800000 */
[----:B------:R0:W-:Y:S01]  /*10bb0*/  @!P6 STG.E.U8 desc[UR36][R6.64+0x89], R93 ;  /* 0x0000895d0600e986 */ /* 0x0001e2000c101124 */
[----:B------:R-:W-:Y:S05]  /*10bc0*/  @P1 BRA `(.L_x_427) ;  /* 0x00000000000c1947 */ /* 0x000fea0003800000 */
[----:B------:R-:W0:Y:S02]  /*10bd0*/  LDG.E.U8 R16, desc[UR36][R154.64+0x88] ;  /* 0x000088249a107981 */ /* 0x000e24000c1e1100 */
[----:B0-----:R-:W-:-:S05]  /*10be0*/  PRMT R3, R16, 0x8880, RZ ;  /* 0x0000888010037816 */ /* 0x001fca00000000ff */
[----:B------:R-:W-:-:S07]  /*10bf0*/  IMAD R2, R3, R18, RZ ;  /* 0x0000001203027224 */ /* 0x000fce00078e02ff */
.L_x_427:
[----:B------:R-:W-:Y:S05]  /*10c00*/  BSYNC B1 ;  /* 0x0000000000017941 */ /* 0x000fea0003800000 */
.L_x_426:
        /* <DEDUP_REMOVED lines=12> */
.L_x_429:
[----:B------:R-:W-:Y:S05]  /*10cd0*/  BSYNC B1 ;  /* 0x0000000000017941 */ /* 0x000fea0003800000 */
.L_x_428:
[----:B------:R-:W-:Y:S01]  /*10ce0*/  @!P4 IMAD R95, R95, R17, R2 ;  /* 0x000000115f5fc224 */ /* 0x000fe200078e0202 */
[----:B------:R-:W-:Y:S04]  /*10cf0*/  BSSY B1, `(.L_x_430) ;  /* 0x0000006000017945 */ /* 0x000fe80003800000 */
[----:B------:R0:W-:Y:S01]  /*10d00*/  @!P4 STG.E.U8 desc[UR36][R8.64+0x89], R95 ;  /* 0x0000895f0800c986 */ /* 0x0001e2000c101124 */
[----:B------:R-:W-:Y:S05]  /*10d10*/  @P3 BRA `(.L_x_431) ;  /* 0x00000000000c3947 */ /* 0x000fea0003800000 */
[----:B------:R-:W0:Y:S02]  /*10d20*/  LDG.E.U8 R16, desc[UR36][R14.64+0x90] ;  /* 0x000090240e107981 */ /* 0x000e24000c1e1100 */
[----:B0-----:R-:W-:-:S05]  /*10d30*/  PRMT R3, R16, 0x8880, RZ ;  /* 0x0000888010037816 */ /* 0x001fca00000000ff */
[----:B------:R-:W-:-:S07]  /*10d40*/  IMAD R2, R3, R18, RZ ;  /* 0x0000001203027224 */ /* 0x000fce00078e02ff */
.L_x_431:
[----:B------:R-:W-:Y:S05]  /*10d50*/  BSYNC B1 ;  /* 0x0000000000017941 */ /* 0x000fea0003800000 */
.L_x_430:
[----:B0-----:R-:W-:Y:S01]  /*10d60*/  @!P3 IMAD R3, R96, R17, R2 ;  /* 0x000000116003b224 */ /* 0x001fe200078e0202 */
[----:B------:R-:W-:Y:S04]  /*10d70*/  BSSY B1, `(.L_x_432) ;  /* 0x0000006000017945 */ /* 0x000fe80003800000 */
[----:B------:R0:W-:Y:S01]  /*10d80*/  @!P3 STG.E.U8 desc[UR36][R6.64+0x90], R3 ;  /* 0x000090030600b986 */ /* 0x0001e2000c101124 */
[----:B------:R-:W-:Y:S05]  /*10d90*/  @P5 BRA `(.L_x_433) ;  /* 0x00000000000c5947 */ /* 0x000fea0003800000 */
[----:B------:R-:W0:Y:S02]  /*10da0*/  LDG.E.U8 R16, desc[UR36][R14.64+0x91] ;  /* 0x000091240e107981 */ /* 0x000e24000c1e1100 */
[----:B0-----:R-:W-:-:S05]  /*10db0*/  PRMT R3, R16, 0x8880, RZ ;  /* 0x0000888010037816 */ /* 0x001fca00000000ff */
[----:B------:R-:W-:-:S07]  /*10dc0*/  IMAD R2, R3, R18, RZ ;  /* 0x0000001203027224 */ /* 0x000fce00078e02ff */
.L_x_433:
[----:B------:R-:W-:Y:S05]  /*10dd0*/  BSYNC B1 ;  /* 0x0000000000017941 */ /* 0x000fea0003800000 */
.L_x_432:
[----:B------:R-:W-:Y:S01]  /*10de0*/  @!P5 IMAD R97, R97, R17, R2 ;  /* 0x000000116161d224 */ /* 0x000fe200078e0202 */
[----:B------:R-:W-:Y:S04]  /*10df0*/  BSSY B1, `(.L_x_434) ;  /* 0x0000006000017945 */ /* 0x000fe80003800000 */
[----:B------:R0:W-:Y:S01]  /*10e00*/  @!P5 STG.E.U8 desc[UR36][R6.64+0x91], R97 ;  /* 0x000091610600d986 */ /* 0x0001e2000c101124 */
[----:B------:R-:W-:Y:S05]  /*10e10*/  @P6 BRA `(.L_x_435) ;  /* 0x00000000000c6947 */ /* 0x000fea0003800000 */
[----:B------:R-:W0:Y:S02]  /*10e20*/  LDG.E.U8 R16, desc[UR36][R154.64+0x90] ;  /* 0x000090249a107981 */ /* 0x000e24000c1e1100 */
[----:B0-----:R-:W-:-:S05]  /*10e30*/  PRMT R3, R16, 0x8880, RZ ;  /* 0x0000888010037816 */ /* 0x001fca00000000ff */
[----:B------:R-:W-:-:S07]  /*10e40*/  IMAD R2, R3, R18, RZ ;  /* 0x0000001203027224 */ /* 0x000fce00078e02ff */
.L_x_435:
[----:B------:R-:W-:Y:S05]  /*10e50*/  BSYNC B1 ;  /* 0x0000000000017941 */ /* 0x000fea0003800000 */
.L_x_434:
[----:B0-----:R-:W-:Y:S01]  /*10e60*/  @!P6 IMAD R3, R98, R17, R2 ;  /* 0x000000116203e224 */ /* 0x001fe200078e0202 */
[----:B------:R-:W-:Y:S04]  /*10e70*/  BSSY B1, `(.L_x_436) ;  /* 0x0000006000017945 */ /* 0x000fe80003800000 */
[----:B------:R0:W-:Y:S01]  /*10e80*/  @!P6 STG.E.U8 desc[UR36][R8.64+0x90], R3 ;  /* 0x000090030800e986 */ /* 0x0001e2000c101124 */
[----:B------:R-:W-:Y:S05]  /*10e90*/  @P1 BRA `(.L_x_437) ;  /* 0x00000000000c1947 */ /* 0x000fea0003800000 */
[----:B------:R-:W0:Y:S02]  /*10ea0*/  LDG.E.U8 R16, desc[UR36][R154.64+0x91] ;  /* 0x000091249a107981 */ /* 0x000e24000c1e1100 */
[----:B0-----:R-:W-:-:S05]  /*10eb0*/  PRMT R3, R16, 0x8880, RZ ;  /* 0x0000888010037816 */ /* 0x001fca00000000ff */
[----:B------:R-:W-:-:S07]  /*10ec0*/  IMAD R2, R3, R18, RZ ;  /* 0x0000001203027224 */ /* 0x000fce00078e02ff */
.L_x_437:
[----:B------:R-:W-:Y:S05]  /*10ed0*/  BSYNC B1 ;  /* 0x0000000000017941 */ /* 0x000fea0003800000 */
.L_x_436:
        /* <DEDUP_REMOVED lines=12> */
.L_x_439:
[----:B------:R-:W-:Y:S05]  /*10fa0*/  BSYNC B1 ;  /* 0x0000000000017941 */ /* 0x000fea0003800000 */
.L_x_438:
[----:B0-----:R-:W-:Y:S01]  /*10fb0*/  @!P4 IMAD R3, R100, R17, R2 ;  /* 0x000000116403c224 */ /* 0x001fe200078e0202 */
[----:B------:R-:W-:Y:S04]  /*10fc0*/  BSSY B1, `(.L_x_440) ;  /* 0x0000006000017945 */ /* 0x000fe80003800000 */
[----:B------:R0:W-:Y:S01]  /*10fd0*/  @!P4 STG.E.U8 desc[UR36][R6.64+0x98], R3 ;  /* 0x000098030600c986 */ /* 0x0001e2000c101124 */
[----:B------:R-:W-:Y:S05]  /*10fe0*/  @P3 BRA `(.L_x_441) ;  /* 0x00000000000c3947 */ /* 0x000fea0003800000 */
[----:B------:R-:W0:Y:S02]  /*10ff0*/  LDG.E.U8 R16, desc[UR36][R14.64+0x99] ;  /* 0x000099240e107981 */ /* 0x000e24000c1e1100 */
[----:B0-----:R-:W-:-:S05]  /*11000*/  PRMT R3, R16, 0x8880, RZ ;  /* 0x0000888010037816 */ /* 0x001fca00000000ff */
[----:B------:R-:W-:-:S07]  /*11010*/  IMAD R2, R3, R18, RZ ;  /* 0x0000001203027224 */ /* 0x000fce00078e02ff */
.L_x_441:
[----:B------:R-:W-:Y:S05]  /*11020*/  BSYNC B1 ;  /* 0x0000000000017941 */ /* 0x000fea0003800000 */
.L_x_440:
[----:B------:R-:W-:Y:S01]  /*11030*/  @!P3 IMAD R101, R101, R17, R2 ;  /* 0x000000116565b224 */ /* 0x000fe200078e0202 */
[----:B------:R-:W-:Y:S04]  /*11040*/  BSSY B1, `(.L_x_442) ;  /* 0x0000006000017945 */ /* 0x000fe80003800000 */
[----:B------:R0:W-:Y:S01]  /*11050*/  @!P3 STG.E.U8 desc[UR36][R6.64+0x99], R101 ;  /* 0x000099650600b986 */ /* 0x0001e2000c101124 */
[----:B------:R-:W-:Y:S05]  /*11060*/  @P5 BRA `(.L_x_443) ;  /* 0x00000000000c5947 */ /* 0x000fea0003800000 */
[----:B------:R-:W0:Y:S02]  /*11070*/  LDG.E.U8 R16, desc[UR36][R154.64+0x98] ;  /* 0x000098249a107981 */ /* 0x000e24000c1e1100 */
[----:B0-----:R-:W-:-:S05]  /*11080*/  PRMT R3, R16, 0x8880, RZ ;  /* 0x0000888010037816 */ /* 0x001fca00000000ff */
[----:B------:R-:W-:-:S07]  /*11090*/  IMAD R2, R3, R18, RZ ;  /* 0x0000001203027224 */ /* 0x000fce00078e02ff */
.L_x_443:
[----:B------:R-:W-:Y:S05]  /*110a0*/  BSYNC B1 ;  /* 0x0000000000017941 */ /* 0x000fea0003800000 */
.L_x_442:
[----:B0-----:R-:W-:Y:S01]  /*110b0*/  @!P5 IMAD R3, R102, R17, R2 ;  /* 0x000000116603d224 */ /* 0x001fe200078e0202 */
[----:B------:R-:W-:Y:S04]  /*110c0*/  BSSY B1, `(.L_x_444) ;  /* 0x0000006000017945 */ /* 0x000fe80003800000 */
[----:B------:R0:W-:Y:S01]  /*110d0*/  @!P5 STG.E.U8 desc[UR36][R8.64+0x98], R3 ;  /* 0x000098030800d986 */ /* 0x0001e2000c101124 */
[----:B------:R-:W-:Y:S05]  /*110e0*/  @P6 BRA `(.L_x_445) ;  /* 0x00000000000c6947 */ /* 0x000fea0003800000 */
[----:B------:R-:W0:Y:S02]  /*110f0*/  LDG.E.U8 R16, desc[UR36][R154.64+0x99] ;  /* 0x000099249a107981 */ /* 0x000e24000c1e1100 */
[----:B0-----:R-:W-:-:S05]  /*11100*/  PRMT R3, R16, 0x8880, RZ ;  /* 0x0000888010037816 */ /* 0x001fca00000000ff */
[----:B------:R-:W-:-:S07]  /*11110*/  IMAD R2, R3, R18, RZ ;  /* 0x0000001203027224 */ /* 0x000fce00078e02ff */
.L_x_445:
[----:B------:R-:W-:Y:S05]  /*11120*/  BSYNC B1 ;  /* 0x0000000000017941 */ /* 0x000fea0003800000 */
.L_x_444:
[----:B------:R-:W-:Y:S01]  /*11130*/  @!P6 IMAD R103, R103, R17, R2 ;  /* 0x000000116767e224 */ /* 0x000fe200078e0202 */
[----:B------:R-:W-:Y:S04]  /*11140*/  BSSY B1, `(.L_x_446) ;  /* 0x0000006000017945 */ /* 0x000fe80003800000 */
[----:B------:R0:W-:Y:S01]  /*11150*/  @!P6 STG.E.U8 desc[UR36][R8.64+0x99], R103 ;  /* 0x000099670800e986 */ /* 0x0001e2000c101124 */
[----:B------:R-:W-:Y:S05]  /*11160*/  @P1 BRA `(.L_x_447) ;  /* 0x00000000000c1947 */ /* 0x000fea0003800000 */
[----:B------:R-:W0:Y:S02]  /*11170*/  LDG.E.U8 R16, desc[UR36][R14.64+0xa0] ;  /* 0x0000a0240e107981 */ /* 0x000e24000c1e1100 */
[----:B0-----:R-:W-:-:S05]  /*11180*/  PRMT R3, R16, 0x8880, RZ ;  /* 0x0000888010037816 */ /* 0x001fca00000000ff */
[----:B------:R-:W-:-:S07]  /*11190*/  IMAD R2, R3, R18, RZ ;  /* 0x0000001203027224 */ /* 0x000fce00078e02ff */
.L_x_447:
[----:B------:R-:W-:Y:S05]  /*111a0*/  BSYNC B1 ;  /* 0x0000000000017941 */ /* 0x000fea0003800000 */
.L_x_446:
        /* <DEDUP_REMOVED lines=12> */
.L_x_449:
[----:B------:R-:W-:Y:S05]  /*11270*/  BSYNC B1 ;  /* 0x0000000000017941 */ /* 0x000fea0003800000 */
.L_x_448:
[----:B------:R-:W-:Y:S01]  /*11280*/  @!P4 IMAD R105, R105, R17, R2 ;  /* 0x000000116969c224 */ /* 0x000fe200078e0202 */
[----:B------:R-:W-:Y:S04]  /*11290*/  BSSY B1, `(.L_x_450) ;  /* 0x0000006000017945 */ /* 0x000fe80003800000 */
[----:B------:R0:W-:Y:S01]  /*112a0*/  @!P4 STG.E.U8 desc[UR36][R6.64+0xa1], R105 ;  /* 0x0000a1690600c986 */ /* 0x0001e2000c101124 */
[----:B------:R-:W-:Y:S05]  /*112b0*/  @P3 BRA `(.L_x_451) ;  /* 0x00000000000c3947 */ /* 0x000fea0003800000 */
[----:B------:R-:W0:Y:S02]  /*112c0*/  LDG.E.U8 R16, desc[UR36][R154.64+0xa0] ;  /* 0x0000a0249a107981 */ /* 0x000e24000c1e1100 */
[----:B0-----:R-:W-:-:S05]  /*112d0*/  PRMT R3, R16, 0x8880, RZ ;  /* 0x0000888010037816 */ /* 0x001fca00000000ff */
[----:B------:R-:W-:-:S07]  /*112e0*/  IMAD R2, R3, R18, RZ ;  /* 0x0000001203027224 */ /* 0x000fce00078e02ff */
.L_x_451:
[----:B------:R-:W-:Y:S05]  /*112f0*/  BSYNC B1 ;  /* 0x0000000000017941 */ /* 0x000fea0003800000 */
.L_x_450:
[----:B0-----:R-:W-:Y:S01]  /*11300*/  @!P3 IMAD R3, R106, R17, R2 ;  /* 0x000000116a03b224 */ /* 0x001fe200078e0202 */
[----:B------:R-:W-:Y:S04]  /*11310*/  BSSY B1, `(.L_x_452) ;  /* 0x0000006000017945 */ /* 0x000fe80003800000 */
[----:B------:R0:W-:Y:S01]  /*11320*/  @!P3 STG.E.U8 desc[UR36][R8.64+0xa0], R3 ;  /* 0x0000a0030800b986 */ /* 0x0001e2000c101124 */
[----:B------:R-:W-:Y:S05]  /*11330*/  @P5 BRA `(.L_x_453) ;  /* 0x00000000000c5947 */ /* 0x000fea0003800000 */
[----:B------:R-:W0:Y:S02]  /*11340*/  LDG.E.U8 R16, desc[UR36][R154.64+0xa1] ;  /* 0x0000a1249a107981 */ /* 0x000e24000c1e1100 */
[----:B0-----:R-:W-:-:S05]  /*11350*/  PRMT R3, R16, 0x8880, RZ ;  /* 0x0000888010037816 */ /* 0x001fca00000000ff */
[----:B------:R-:W-:-:S07]  /*11360*/  IMAD R2, R3, R18, RZ ;  /* 0x0000001203027224 */ /* 0x000fce00078e02ff */
.L_x_453:
[----:B------:R-:W-:Y:S05]  /*11370*/  BSYNC B1 ;  /* 0x0000000000017941 */ /* 0x000fea0003800000 */
.L_x_452:
[----:B------:R-:W-:Y:S01]  /*11380*/  @!P5 IMAD R107, R107, R17, R2 ;  /* 0x000000116b6bd224 */ /* 0x000fe200078e0202 */
[----:B------:R-:W-:Y:S04]  /*11390*/  BSSY B1, `(.L_x_454) ;  /* 0x0000006000017945 */ /* 0x000fe80003800000 */
[----:B------:R0:W-:Y:S01]  /*113a0*/  @!P5 STG.E.U8 desc[UR36][R8.64+0xa1], R107 ;  /* 0x0000a16b0800d986 */ /* 0x0001e2000c101124 */
[----:B------:R-:W-:Y:S05]  /*113b0*/  @P6 BRA `(.L_x_455) ;  /* 0x00000000000c6947 */ /* 0x000fea0003800000 */
[----:B------:R-:W0:Y:S02]  /*113c0*/  LDG.E.U8 R16, desc[UR36][R14.64+0xa8] ;  /* 0x0000a8240e107981 */ /* 0x000e24000c1e1100 */
[----:B0-----:R-:W-:-:S05]  /*113d0*/  PRMT R3, R16, 0x8880, RZ ;  /* 0x0000888010037816 */ /* 0x001fca00000000ff */
[----:B------:R-:W-:-:S07]  /*113e0*/  IMAD R2, R3, R18, RZ ;  /* 0x0000001203027224 */ /* 0x000fce00078e02ff */
.L_x_455:
[----:B------:R-:W-:Y:S05]  /*113f0*/  BSYNC B1 ;  /* 0x0000000000017941 */ /* 0x000fea0003800000 */
.L_x_454:
[----:B0-----:R-:W-:Y:S01]  /*11400*/  @!P6 IMAD R3, R108, R17, R2 ;  /* 0x000000116c03e224 */ /* 0x001fe200078e0202 */
[----:B------:R-:W-:Y:S04]  /*11410*/  BSSY B1, `(.L_x_456) ;  /* 0x0000006000017945 */ /* 0x000fe80003800000 */
[----:B------:R0:W-:Y:S01]  /*11420*/  @!P6 STG.E.U8 desc[UR36][R6.64+0xa8], R3 ;  /* 0x0000a8030600e986 */ /* 0x0001e2000c101124 */
[----:B------:R-:W-:Y:S05]  /*11430*/  @P1 BRA `(.L_x_457) ;  /* 0x00000000000c1947 */ /* 0x000fea0003800000 */
[----:B------:R-:W0:Y:S02]  /*11440*/  LDG.E.U8 R16, desc[UR36][R14.64+0xa9] ;  /* 0x0000a9240e107981 */ /* 0x000e24000c1e1100 */
[----:B0-----:R-:W-:-:S05]  /*11450*/  PRMT R3, R16, 0x8880, RZ ;  /* 0x0000888010037816 */ /* 0x001fca00000000ff */
[----:B------:R-:W-:-:S07]  /*11460*/  IMAD R2, R3, R18, RZ ;  /* 0x0000001203027224 */ /* 0x000fce00078e02ff */
.L_x_457:
[----:B------:R-:W-:Y:S05]  /*11470*/  BSYNC B1 ;  /* 0x0000000000017941 */ /* 0x000fea0003800000 */
.L_x_456:
        /* <DEDUP_REMOVED lines=12> */
.L_x_459:
[----:B------:R-:W-:Y:S05]  /*11540*/  BSYNC B1 ;  /* 0x0000000000017941 */ /* 0x000fea0003800000 */
.L_x_458:
[----:B0-----:R-:W-:Y:S01]  /*11550*/  @!P4 IMAD R3, R110, R17, R2 ;  /* 0x000000116e03c224 */ /* 0x001fe200078e0202 */
[----:B------:R-:W-:Y:S04]  /*11560*/  BSSY B1, `(.L_x_460) ;  /* 0x0000006000017945 */ /* 0x000fe80003800000 */
[----:B------:R0:W-:Y:S01]  /*11570*/  @!P4 STG.E.U8 desc[UR36][R8.64+0xa8], R3 ;  /* 0x0000a8030800c986 */ /* 0x0001e2000c101124 */
[----:B------:R-:W-:Y:S05]  /*11580*/  @P3 BRA `(.L_x_461) ;  /* 0x00000000000c3947 */ /* 0x000fea0003800000 */
[----:B------:R-:W0:Y:S02]  /*11590*/  LDG.E.U8 R16, desc[UR36][R154.64+0xa9] ;  /* 0x0000a9249a107981 */ /* 0x000e24000c1e1100 */
[----:B0-----:R-:W-:-:S05]  /*115a0*/  PRMT R3, R16, 0x8880, RZ ;  /* 0x0000888010037816 */ /* 0x001fca00000000ff */
[----:B------:R-:W-:-:S07]  /*115b0*/  IMAD R2, R3, R18, RZ ;  /* 0x0000001203027224 */ /* 0x000fce00078e02ff */
.L_x_461:
[----:B------:R-:W-:Y:S05]  /*115c0*/  BSYNC B1 ;  /* 0x0000000000017941 */ /* 0x000fea0003800000 */
.L_x_460:
[----:B------:R-:W-:Y:S01]  /*115d0*/  @!P3 IMAD R111, R111, R17, R2 ;  /* 0x000000116f6fb224 */ /* 0x000fe200078e0202 */
[----:B------:R-:W-:Y:S04]  /*115e0*/  BSSY B1, `(.L_x_462) ;  /* 0x0000006000017945 */ /* 0x000fe80003800000 */
[----:B------:R0:W-:Y:S01]  /*115f0*/  @!P3 STG.E.U8 desc[UR36][R8.64+0xa9], R111 ;  /* 0x0000a96f0800b986 */ /* 0x0001e2000c101124 */
[----:B------:R-:W-:Y:S05]  /*11600*/  @P5 BRA `(.L_x_463) ;  /* 0x00000000000c5947 */ /* 0x000fea0003800000 */
[----:B------:R-:W0:Y:S02]  /*11610*/  LDG.E.U8 R16, desc[UR36][R14.64+0xb0] ;  /* 0x0000b0240e107981 */ /* 0x000e24000c1e1100 */
[----:B0-----:R-:W-:-:S05]  /*11620*/  PRMT R3, R16, 0x8880, RZ ;  /* 0x0000888010037816 */ /* 0x001fca00000000ff */
[----:B------:R-:W-:-:S07]  /*11630*/  IMAD R2, R3, R18, RZ ;  /* 0x0000001203027224 */ /* 0x000fce00078e02ff */
.L_x_463:
[----:B------:R-:W-:Y:S05]  /*11640*/  BSYNC B1 ;  /* 0x0000000000017941 */ /* 0x000fea0003800000 */
.L_x_462:
[----:B0-----:R-:W-:Y:S01]  /*11650*/  @!P5 IMAD R3, R112, R17, R2 ;  /* 0x000000117003d224 */ /* 0x001fe200078e0202 */
[----:B------:R-:W-:Y:S04]  /*11660*/  BSSY B1, `(.L_x_464) ;  /* 0x0000006000017945 */ /* 0x000fe80003800000 */
[----:B------:R0:W-:Y:S01]  /*11670*/  @!P5 STG.E.U8 desc[UR36][R6.64+0xb0], R3 ;  /* 0x0000b0030600d986 */ /* 0x0001e2000c101124 */
[----:B------:R-:W-:Y:S05]  /*11680*/  @P6 BRA `(.L_x_465) ;  /* 0x00000000000c6947 */ /* 0x000fea0003800000 */
[----:B------:R-:W0:Y:S02]  /*11690*/  LDG.E.U8 R16, desc[UR36][R14.64+0xb1] ;  /* 0x0000b1240e107981 */ /* 0x000e24000c1e1100 */
[----:B0-----:R-:W-:-:S05]  /*116a0*/  PRMT R3, R16, 0x8880, RZ ;  /* 0x0000888010037816 */ /* 0x001fca00000000ff */
[----:B------:R-:W-:-:S07]  /*116b0*/  IMAD R2, R3, R18, RZ ;  /* 0x0000001203027224 */ /* 0x000fce00078e02ff */
.L_x_465:
[----:B------:R-:W-:Y:S05]  /*116c0*/  BSYNC B1 ;  /* 0x0000000000017941 */ /* 0x000fea0003800000 */
.L_x_464:
[----:B------:R-:W-:Y:S01]  /*116d0*/  @!P6 IMAD R113, R113, R17, R2 ;  /* 0x000000117171e224 */ /* 0x000fe200078e0202 */
[----:B------:R-:W-:Y:S04]  /*116e0*/  BSSY B1, `(.L_x_466) ;  /* 0x0000006000017945 */ /* 0x000fe80003800000 */
[----:B------:R0:W-:Y:S01]  /*116f0*/  @!P6 STG.E.U8 desc[UR36][R6.64+0xb1], R113 ;  /* 0x0000b1710600e986 */ /* 0x0001e2000c101124 */
[----:B------:R-:W-:Y:S05]  /*11700*/  @P1 BRA `(.L_x_467) ;  /* 0x00000000000c1947 */ /* 0x000fea0003800000 */
[----:B------:R-:W0:Y:S02]  /*11710*/  LDG.E.U8 R16, desc[UR36][R154.64+0xb0] ;  /* 0x0000b0249a107981 */ /* 0x000e24000c1e1100 */
[----:B0-----:R-:W-:-:S05]  /*11720*/  PRMT R3, R16, 0x8880, RZ ;  /* 0x0000888010037816 */ /* 0x001fca00000000ff */
[----:B------:R-:W-:-:S07]  /*11730*/  IMAD R2, R3, R18, RZ ;  /* 0x0000001203027224 */ /* 0x000fce00078e02ff */
.L_x_467:
[----:B------:R-:W-:Y:S05]  /*11740*/  BSYNC B1 ;  /* 0x0000000000017941 */ /* 0x000fea0003800000 */
.L_x_466:
        /* <DEDUP_REMOVED lines=12> */
.L_x_469:
[----:B------:R-:W-:Y:S05]  /*11810*/  BSYNC B1 ;  /* 0x0000000000017941 */ /* 0x000fea0003800000 */
.L_x_468:
[----:B------:R-:W-:Y:S01]  /*11820*/  @!P4 IMAD R115, R115, R17, R2 ;  /* 0x000000117373c224 */ /* 0x000fe200078e0202 */
[----:B------:R-:W-:Y:S04]  /*11830*/  BSSY B1, `(.L_x_470) ;  /* 0x0000006000017945 */ /* 0x000fe80003800000 */
[----:B------:R0:W-:Y:S01]  /*11840*/  @!P4 STG.E.U8 desc[UR36][R8.64+0xb1], R115 ;  /* 0x0000b1730800c986 */ /* 0x0001e2000c101124 */
[----:B------:R-:W-:Y:S05]  /*11850*/  @P3 BRA `(.L_x_471) ;  /* 0x00000000000c3947 */ /* 0x000fea0003800000 */
[----:B------:R-:W0:Y:S02]  /*11860*/  LDG.E.U8 R16, desc[UR36][R14.64+0xb8] ;  /* 0x0000b8240e107981 */ /* 0x000e24000c1e1100 */
[----:B0-----:R-:W-:-:S05]  /*11870*/  PRMT R3, R16, 0x8880, RZ ;  /* 0x0000888010037816 */ /* 0x001fca00000000ff */
[----:B------:R-:W-:-:S07]  /*11880*/  IMAD R2, R3, R18, RZ ;  /* 0x0000001203027224 */ /* 0x000fce00078e02ff */
.L_x_471:
[----:B------:R-:W-:Y:S05]  /*11890*/  BSYNC B1 ;  /* 0x0000000000017941 */ /* 0x000fea0003800000 */
.L_x_470:
[----:B0-----:R-:W-:Y:S01]  /*118a0*/  @!P3 IMAD R3, R116, R17, R2 ;  /* 0x000000117403b224 */ /* 0x001fe200078e0202 */
[----:B------:R-:W-:Y:S04]  /*118b0*/  BSSY B1, `(.L_x_472) ;  /* 0x0000006000017945 */ /* 0x000fe80003800000 */
[----:B------:R0:W-:Y:S01]  /*118c0*/  @!P3 STG.E.U8 desc[UR36][R6.64+0xb8], R3 ;  /* 0x0000b8030600b986 */ /* 0x0001e2000c101124 */
[----:B------:R-:W-:Y:S05]  /*118d0*/  @P5 BRA `(.L_x_473) ;  /* 0x00000000000c5947 */ /* 0x000fea0003800000 */
[----:B------:R-:W0:Y:S02]  /*118e0*/  LDG.E.U8 R16, desc[UR36][R14.64+0xb9] ;  /* 0x0000b9240e107981 */ /* 0x000e24000c1e1100 */
[----:B0-----:R-:W-:-:S05]  /*118f0*/  PRMT R3, R16, 0x8880, RZ ;  /* 0x0000888010037816 */ /* 0x001fca00000000ff */
[----:B------:R-:W-:-:S07]  /*11900*/  IMAD R2, R3, R18, RZ ;  /* 0x0000001203027224 */ /* 0x000fce00078e02ff */
.L_x_473:
[----:B------:R-:W-:Y:S05]  /*11910*/  BSYNC B1 ;  /* 0x0000000000017941 */ /* 0x000fea0003800000 */
.L_x_472:
[----:B------:R-:W-:Y:S01]  /*11920*/  @!P5 IMAD R117, R117, R17, R2 ;  /* 0x000000117575d224 */ /* 0x000fe200078e0202 */
[----:B------:R-:W-:Y:S04]  /*11930*/  BSSY B1, `(.L_x_474) ;  /* 0x0000006000017945 */ /* 0x000fe80003800000 */
[----:B------:R0:W-:Y:S01]  /*11940*/  @!P5 STG.E.U8 desc[UR36][R6.64+0xb9], R117 ;  /* 0x0000b9750600d986 */ /* 0x0001e2000c101124 */
[----:B------:R-:W-:Y:S05]  /*11950*/  @P6 BRA `(.L_x_475) ;  /* 0x00000000000c6947 */ /* 0x000fea0003800000 */
[----:B------:R-:W0:Y:S02]  /*11960*/  LDG.E.U8 R16, desc[UR36][R154.64+0xb8] ;  /* 0x0000b8249a107981 */ /* 0x000e24000c1e1100 */
[----:B0-----:R-:W-:-:S05]  /*11970*/  PRMT R3, R16, 0x8880, RZ ;  /* 0x0000888010037816 */ /* 0x001fca00000000ff */
[----:B------:R-:W-:-:S07]  /*11980*/  IMAD R2, R3, R18, RZ ;  /* 0x0000001203027224 */ /* 0x000fce00078e02ff */
.L_x_475:
[----:B------:R-:W-:Y:S05]  /*11990*/  BSYNC B1 ;  /* 0x0000000000017941 */ /* 0x000fea0003800000 */
.L_x_474:
[----:B0-----:R-:W-:Y:S01]  /*119a0*/  @!P6 IMAD R3, R118, R17, R2 ;  /* 0x000000117603e224 */ /* 0x001fe200078e0202 */
[----:B------:R-:W-:Y:S04]  /*119b0*/  BSSY B1, `(.L_x_476) ;  /* 0x0000006000017945 */ /* 0x000fe80003800000 */
[----:B------:R0:W-:Y:S01]  /*119c0*/  @!P6 STG.E.U8 desc[UR36][R8.64+0xb8], R3 ;  /* 0x0000b8030800e986 */ /* 0x0001e2000c101124 */
[----:B------:R-:W-:Y:S05]  /*119d0*/  @P1 BRA `(.L_x_477) ;  /* 0x00000000000c1947 */ /* 0x000fea0003800000 */
[----:B------:R-:W0:Y:S02]  /*119e0*/  LDG.E.U8 R16, desc[UR36][R154.64+0xb9] ;  /* 0x0000b9249a107981 */ /* 0x000e24000c1e1100 */
[----:B0-----:R-:W-:-:S05]  /*119f0*/  PRMT R3, R16, 0x8880, RZ ;  /* 0x0000888010037816 */ /* 0x001fca00000000ff */
[----:B------:R-:W-:-:S07]  /*11a00*/  IMAD R2, R3, R18, RZ ;  /* 0x0000001203027224 */ /* 0x000fce00078e02ff */
.L_x_477:
[----:B------:R-:W-:Y:S05]  /*11a10*/  BSYNC B1 ;  /* 0x0000000000017941 */ /* 0x000fea0003800000 */
.L_x_476:
        /* <DEDUP_REMOVED lines=12> */
.L_x_479:
[----:B------:R-:W-:Y:S05]  /*11ae0*/  BSYNC B1 ;  /* 0x0000000000017941 */ /* 0x000fea0003800000 */
.L_x_478:
[----:B0-----:R-:W-:Y:S01]  /*11af0*/  @!P4 IMAD R3, R120, R17, R2 ;  /* 0x000000117803c224 */ /* 0x001fe200078e0202 */
[----:B------:R-:W-:Y:S04]  /*11b00*/  BSSY B1, `(.L_x_480) ;  /* 0x0000006000017945 */ /* 0x000fe80003800000 */
[----:B------:R0:W-:Y:S01]  /*11b10*/  @!P4 STG.E.U8 desc[UR36][R6.64+0xc0], R3 ;  /* 0x0000c0030600c986 */ /* 0x0001e2000c101124 */
[----:B------:R-:W-:Y:S05]  /*11b20*/  @P3 BRA `(.L_x_481) ;  /* 0x00000000000c3947 */ /* 0x000fea0003800000 */
[----:B------:R-:W0:Y:S02]  /*11b30*/  LDG.E.U8 R16, desc[UR36][R14.64+0xc1] ;  /* 0x0000c1240e107981 */ /* 0x000e24000c1e1100 */
[----:B0-----:R-:W-:-:S05]  /*11b40*/  PRMT R3, R16, 0x8880, RZ ;  /* 0x0000888010037816 */ /* 0x001fca00000000ff */
[----:B------:R-:W-:-:S07]  /*11b50*/  IMAD R2, R3, R18, RZ ;  /* 0x0000001203027224 */ /* 0x000fce00078e02ff */
.L_x_481:
[----:B------:R-:W-:Y:S05]  /*11b60*/  BSYNC B1 ;  /* 0x0000000000017941 */ /* 0x000fea0003800000 */
.L_x_480:
[----:B------:R-:W-:Y:S01]  /*11b70*/  @!P3 IMAD R121, R121, R17, R2 ;  /* 0x000000117979b224 */ /* 0x000fe200078e0202 */
[----:B------:R-:W-:Y:S04]  /*11b80*/  BSSY B1, `(.L_x_482) ;  /* 0x0000006000017945 */ /* 0x000fe80003800000 */
[----:B------:R0:W-:Y:S01]  /*11b90*/  @!P3 STG.E.U8 desc[UR36][R6.64+0xc1], R121 ;  /* 0x0000c1790600b986 */ /* 0x0001e2000c101124 */
[----:B------:R-:W-:Y:S05]  /*11ba0*/  @P5 BRA `(.L_x_483) ;  /* 0x00000000000c5947 */ /* 0x000fea0003800000 */
[----:B------:R-:W0:Y:S02]  /*11bb0*/  LDG.E.U8 R16, desc[UR36][R154.64+0xc0] ;  /* 0x0000c0249a107981 */ /* 0x000e24000c1e1100 */
[----:B0-----:R-:W-:-:S05]  /*11bc0*/  PRMT R3, R16, 0x8880, RZ ;  /* 0x0000888010037816 */ /* 0x001fca00000000ff */
[----:B------:R-:W-:-:S07]  /*11bd0*/  IMAD R2, R3, R18, RZ ;  /* 0x0000001203027224 */ /* 0x000fce00078e02ff */
.L_x_483:
[----:B------:R-:W-:Y:S05]  /*11be0*/  BSYNC B1 ;  /* 0x0000000000017941 */ /* 0x000fea0003800000 */
.L_x_482:
[----:B0-----:R-:W-:Y:S01]  /*11bf0*/  @!P5 IMAD R3, R122, R17, R2 ;  /* 0x000000117a03d224 */ /* 0x001fe200078e0202 */
[----:B------:R-:W-:Y:S04]  /*11c00*/  BSSY B1, `(.L_x_484) ;  /* 0x0000006000017945 */ /* 0x000fe80003800000 */
[----:B------:R0:W-:Y:S01]  /*11c10*/  @!P5 STG.E.U8 desc[UR36][R8.64+0xc0], R3 ;  /* 0x0000c0030800d986 */ /* 0x0001e2000c101124 */
[----:B------:R-:W-:Y:S05]  /*11c20*/  @P6 BRA `(.L_x_485) ;  /* 0x00000000000c6947 */ /* 0x000fea0003800000 */
[----:B------:R-:W0:Y:S02]  /*11c30*/  LDG.E.U8 R16, desc[UR36][R154.64+0xc1] ;  /* 0x0000c1249a107981 */ /* 0x000e24000c1e1100 */
[----:B0-----:R-:W-:-:S05]  /*11c40*/  PRMT R3, R16, 0x8880, RZ ;  /* 0x0000888010037816 */ /* 0x001fca00000000ff */
[----:B------:R-:W-:-:S07]  /*11c50*/  IMAD R2, R3, R18, RZ ;  /* 0x0000001203027224 */ /* 0x000fce00078e02ff */
.L_x_485:
[----:B------:R-:W-:Y:S05]  /*11c60*/  BSYNC B1 ;  /* 0x0000000000017941 */ /* 0x000fea0003800000 */
.L_x_484:
[----:B------:R-:W-:Y:S01]  /*11c70*/  @!P6 IMAD R123, R123, R17, R2 ;  /* 0x000000117b7be224 */ /* 0x000fe200078e0202 */
[----:B------:R-:W-:Y:S04]  /*11c80*/  BSSY B1, `(.L_x_486) ;  /* 0x0000006000017945 */ /* 0x000fe80003800000 */
[----:B------:R0:W-:Y:S01]  /*11c90*/  @!P6 STG.E.U8 desc[UR36][R8.64+0xc1], R123 ;  /* 0x0000c17b0800e986 */ /* 0x0001e2000c101124 */
[----:B------:R-:W-:Y:S05]  /*11ca0*/  @P1 BRA `(.L_x_487) ;  /* 0x00000000000c1947 */ /* 0x000fea0003800000 */
[----:B------:R-:W0:Y:S02]  /*11cb0*/  LDG.E.U8 R16, desc[UR36][R14.64+0xc8] ;  /* 0x0000c8240e107981 */ /* 0x000e24000c1e1100 */
[----:B0-----:R-:W-:-:S05]  /*11cc0*/  PRMT R3, R16, 0x8880, RZ ;  /* 0x0000888010037816 */ /* 0x001fca00000000ff */
[----:B------:R-:W-:-:S07]  /*11cd0*/  IMAD R2, R3, R18, RZ ;  /* 0x0000001203027224 */ /* 0x000fce00078e02ff */
.L_x_487:
[----:B------:R-:W-:Y:S05]  /*11ce0*/  BSYNC B1 ;  /* 0x0000000000017941 */ /* 0x000fea0003800000 */
.L_x_486:
        /* <DEDUP_REMOVED lines=12> */
.L_x_489:
[----:B------:R-:W-:Y:S05]  /*11db0*/  BSYNC B1 ;  /* 0x0000000000017941 */ /* 0x000fea0003800000 */
.L_x_488:
[----:B------:R-:W-:Y:S01]  /*11dc0*/  @!P4 IMAD R125, R125, R17, R2 ;  /* 0x000000117d7dc224 */ /* 0x000fe200078e0202 */
[----:B------:R-:W-:Y:S04]  /*11dd0*/  BSSY B1, `(.L_x_490) ;  /* 0x0000006000017945 */ /* 0x000fe80003800000 */
[----:B------:R0:W-:Y:S01]  /*11de0*/  @!P4 STG.E.U8 desc[UR36][R6.64+0xc9], R125 ;  /* 0x0000c97d0600c986 */ /* 0x0001e2000c101124 */
[----:B------:R-:W-:Y:S05]  /*11df0*/  @P3 BRA `(.L_x_491) ;  /* 0x00000000000c3947 */ /* 0x000fea0003800000 */
[----:B------:R-:W0:Y:S02]  /*11e00*/  LDG.E.U8 R16, desc[UR36][R154.64+0xc8] ;  /* 0x0000c8249a107981 */ /* 0x000e24000c1e1100 */
[----:B0-----:R-:W-:-:S05]  /*11e10*/  PRMT R3, R16, 0x8880, RZ ;  /* 0x0000888010037816 */ /* 0x001fca00000000ff */
[----:B------:R-:W-:-:S07]  /*11e20*/  IMAD R2, R3, R18, RZ ;  /* 0x0000001203027224 */ /* 0x000fce00078e02ff */
.L_x_491:
[----:B------:R-:W-:Y:S05]  /*11e30*/  BSYNC B1 ;  /* 0x0000000000017941 */ /* 0x000fea0003800000 */
.L_x_490:
[----:B0-----:R-:W-:Y:S01]  /*11e40*/  @!P3 IMAD R3, R126, R17, R2 ;  /* 0x000000117e03b224 */ /* 0x001fe200078e0202 */
[----:B------:R-:W-:Y:S04]  /*11e50*/  BSSY B1, `(.L_x_492) ;  /* 0x0000006000017945 */ /* 0x000fe80003800000 */
[----:B------:R0:W-:Y:S01]  /*11e60*/  @!P3 STG.E.U8 desc[UR36][R8.64+0xc8], R3 ;  /* 0x0000c8030800b986 */ /* 0x0001e2000c101124 */
[----:B------:R-:W-:Y:S05]  /*11e70*/  @P5 BRA `(.L_x_493) ;  /* 0x00000000000c5947 */ /* 0x000fea0003800000 */
[----:B------:R-:W0:Y:S02]  /*11e80*/  LDG.E.U8 R16, desc[UR36][R154.64+0xc9] ;  /* 0x0000c9249a107981 */ /* 0x000e24000c1e1100 */
[----:B0-----:R-:W-:-:S05]  /*11e90*/  PRMT R3, R16, 0x8880, RZ ;  /* 0x0000888010037816 */ /* 0x001fca00000000ff */
[----:B------:R-:W-:-:S07]  /*11ea0*/  IMAD R2, R3, R18, RZ ;  /* 0x0000001203027224 */ /* 0x000fce00078e02ff */
.L_x_493:
[----:B------:R-:W-:Y:S05]  /*11eb0*/  BSYNC B1 ;  /* 0x0000000000017941 */ /* 0x000fea0003800000 */
.L_x_492:
[----:B------:R-:W-:Y:S01]  /*11ec0*/  @!P5 IMAD R127, R127, R17, R2 ;  /* 0x000000117f7fd224 */ /* 0x000fe200078e0202 */
[----:B------:R-:W-:Y:S04]  /*11ed0*/  BSSY B1, `(.L_x_494) ;  /* 0x0000006000017945 */ /* 0x000fe80003800000 */
[----:B------:R0:W-:Y:S01]  /*11ee0*/  @!P5 STG.E.U8 desc[UR36][R8.64+0xc9], R127 ;  /* 0x0000c97f0800d986 */ /* 0x0001e2000c101124 */
[----:B------:R-:W-:Y:S05]  /*11ef0*/  @P6 BRA `(.L_x_495) ;  /* 0x00000000000c6947 */ /* 0x000fea0003800000 */
[----:B------:R-:W0:Y:S02]  /*11f00*/  LDG.E.U8 R16, desc[UR36][R14.64+0xd0] ;  /* 0x0000d0240e107981 */ /* 0x000e24000c1e1100 */
[----:B0-----:R-:W-:-:S05]  /*11f10*/  PRMT R3, R16, 0x8880, RZ ;  /* 0x0000888010037816 */ /* 0x001fca00000000ff */
[----:B------:R-:W-:-:S07]  /*11f20*/  IMAD R2, R3, R18, RZ ;  /* 0x0000001203027224 */ /* 0x000fce00078e02ff */
.L_x_495:
[----:B------:R-:W-:Y:S05]  /*11f30*/  BSYNC B1 ;  /* 0x0000000000017941 */ /* 0x000fea0003800000 */
.L_x_494:
[----:B0-----:R-:W-:Y:S01]  /*11f40*/  @!P6 IMAD R3, R128, R17, R2 ;  /* 0x000000118003e224 */ /* 0x001fe200078e0202 */
[----:B------:R-:W-:Y:S04]  /*11f50*/  BSSY B1, `(.L_x_496) ;  /* 0x0000006000017945 */ /* 0x000fe80003800000 */
[----:B------:R0:W-:Y:S01]  /*11f60*/  @!P6 STG.E.U8 desc[UR36][R6.64+0xd0], R3 ;  /* 0x0000d0030600e986 */ /* 0x0001e2000c101124 */
[----:B------:R-:W-:Y:S05]  /*11f70*/  @P1 BRA `(.L_x_497) ;  /* 0x00000000000c1947 */ /* 0x000fea0003800000 */
[----:B------:R-:W0:Y:S02]  /*11f80*/  LDG.E.U8 R16, desc[UR36][R14.64+0xd1] ;  /* 0x0000d1240e107981 */ /* 0x000e24000c1e1100 */
[----:B0-----:R-:W-:-:S05]  /*11f90*/  PRMT R3, R16, 0x8880, RZ ;  /* 0x0000888010037816 */ /* 0x001fca00000000ff */
[----:B------:R-:W-:-:S07]  /*11fa0*/  IMAD R2, R3, R18, RZ ;  /* 0x0000001203027224 */ /* 0x000fce00078e02ff */
.L_x_497:
[----:B------:R-:W-:Y:S05]  /*11fb0*/  BSYNC B1 ;  /* 0x0000000000017941 */ /* 0x000fea0003800000 */
.L_x_496:
        /* <DEDUP_REMOVED lines=12> */
.L_x_499:
[----:B------:R-:W-:Y:S05]  /*12080*/  BSYNC B1 ;  /* 0x0000000000017941 */ /* 0x000fea0003800000 */
.L_x_498:
[----:B0-----:R-:W-:Y:S01]  /*12090*/  @!P4 IMAD R3, R130, R17, R2 ;  /* 0x000000118203c224 */ /* 0x001fe200078e0202 */
[----:B------:R-:W-:Y:S04]  /*120a0*/  BSSY B1, `(.L_x_500) ;  /* 0x0000006000017945 */ /* 0x000fe80003800000 */
[----:B------:R0:W-:Y:S01]  /*120b0*/  @!P4 STG.E.U8 desc[UR36][R8.64+0xd0], R3 ;  /* 0x0000d0030800c986 */ /* 0x0001e2000c101124 */
[----:B------:R-:W-:Y:S05]  /*120c0*/  @P3 BRA `(.L_x_501) ;  /* 0x00000000000c3947 */ /* 0x000fea0003800000 */
[----:B------:R-:W0:Y:S02]  /*120d0*/  LDG.E.U8 R16, desc[UR36][R154.64+0xd1] ;  /* 0x0000d1249a107981 */ /* 0x000e24000c1e1100 */
[----:B0-----:R-:W-:-:S05]  /*120e0*/  PRMT R3, R16, 0x8880, RZ ;  /* 0x0000888010037816 */ /* 0x001fca00000000ff */
[----:B------:R-:W-:-:S07]  /*120f0*/  IMAD R2, R3, R18, RZ ;  /* 0x0000001203027224 */ /* 0x000fce00078e02ff */
.L_x_501:
[----:B------:R-:W-:Y:S05]  /*12100*/  BSYNC B1 ;  /* 0x0000000000017941 */ /* 0x000fea0003800000 */
.L_x_500:
[----:B------:R-:W-:Y:S01]  /*12110*/  @!P3 IMAD R131, R131, R17, R2 ;  /* 0x000000118383b224 */ /* 0x000fe200078e0202 */
[----:B------:R-:W-:Y:S04]  /*12120*/  BSSY B1, `(.L_x_502) ;  /* 0x0000006000017945 */ /* 0x000fe80003800000 */
[----:B------:R0:W-:Y:S01]  /*12130*/  @!P3 STG.E.U8 desc[UR36][R8.64+0xd1], R131 ;  /* 0x0000d1830800b986 */ /* 0x0001e2000c101124 */
[----:B------:R-:W-:Y:S05]  /*12140*/  @P5 BRA `(.L_x_503) ;  /* 0x00000000000c5947 */ /* 0x000fea0003800000 */
[----:B------:R-:W0:Y:S02]  /*12150*/  LDG.E.U8 R16, desc[UR36][R14.64+0xd8] ;  /* 0x0000d8240e107981 */ /* 0x000e24000c1e1100 */
[----:B0-----:R-:W-:-:S05]  /*12160*/  PRMT R3, R16, 0x8880, RZ ;  /* 0x0000888010037816 */ /* 0x001fca00000000ff */
[----:B------:R-:W-:-:S07]  /*12170*/  IMAD R2, R3, R18, RZ ;  /* 0x0000001203027224 */ /* 0x000fce00078e02ff */
.L_x_503:
[----:B------:R-:W-:Y:S05]  /*12180*/  BSYNC B1 ;  /* 0x0000000000017941 */ /* 0x000fea0003800000 */
.L_x_502:
[----:B0-----:R-:W-:Y:S01]  /*12190*/  @!P5 IMAD R3, R132, R17, R2 ;  /* 0x000000118403d224 */ /* 0x001fe200078e0202 */
[----:B------:R-:W-:Y:S04]  /*121a0*/  BSSY B1, `(.L_x_504) ;  /* 0x0000006000017945 */ /* 0x000fe80003800000 */
[----:B------:R0:W-:Y:S01]  /*121b0*/  @!P5 STG.E.U8 desc[UR36][R6.64+0xd8], R3 ;  /* 0x0000d8030600d986 */ /* 0x0001e2000c101124 */
[----:B------:R-:W-:Y:S05]  /*121c0*/  @P6 BRA `(.L_x_505) ;  /* 0x00000000000c6947 */ /* 0x000fea0003800000 */
[----:B------:R-:W0:Y:S02]  /*121d0*/  LDG.E.U8 R16, desc[UR36][R14.64+0xd9] ;  /* 0x0000d9240e107981 */ /* 0x000e24000c1e1100 */
[----:B0-----:R-:W-:-:S05]  /*121e0*/  PRMT R3, R16, 0x8880, RZ ;  /* 0x0000888010037816 */ /* 0x001fca00000000ff */
[----:B------:R-:W-:-:S07]  /*121f0*/  IMAD R2, R3, R18, RZ ;  /* 0x0000001203027224 */ /* 0x000fce00078e02ff */
.L_x_505:
[----:B------:R-:W-:Y:S05]  /*12200*/  BSYNC B1 ;  /* 0x0000000000017941 */ /* 0x000fea0003800000 */
.L_x_504:
[----:B------:R-:W-:Y:S01]  /*12210*/  @!P6 IMAD R133, R133, R17, R2 ;  /* 0x000000118585e224 */ /* 0x000fe200078e0202 */
[----:B------:R-:W-:Y:S04]  /*12220*/  BSSY B1, `(.L_x_506) ;  /* 0x0000006000017945 */ /* 0x000fe80003800000 */
[----:B------:R0:W-:Y:S01]  /*12230*/  @!P6 STG.E.U8 desc[UR36][R6.64+0xd9], R133 ;  /* 0x0000d9850600e986 */ /* 0x0001e2000c101124 */
[----:B------:R-:W-:Y:S05]  /*12240*/  @P1 BRA `(.L_x_507) ;  /* 0x00000000000c1947 */ /* 0x000fea0003800000 */
[----:B------:R-:W0:Y:S02]  /*12250*/  LDG.E.U8 R16, desc[UR36][R154.64+0xd8] ;  /* 0x0000d8249a107981 */ /* 0x000e24000c1e1100 */
[----:B0-----:R-:W-:-:S05]  /*12260*/  PRMT R3, R16, 0x8880, RZ ;  /* 0x0000888010037816 */ /* 0x001fca00000000ff */
[----:B------:R-:W-:-:S07]  /*12270*/  IMAD R2, R3, R18, RZ ;  /* 0x0000001203027224 */ /* 0x000fce00078e02ff */
.L_x_507:
[----:B------:R-:W-:Y:S05]  /*12280*/  BSYNC B1 ;  /* 0x0000000000017941 */ /* 0x000fea0003800000 */
.L_x_506:
        /* <DEDUP_REMOVED lines=12> */
.L_x_509:
[----:B------:R-:W-:Y:S05]  /*12350*/  BSYNC B1 ;  /* 0x0000000000017941 */ /* 0x000fea0003800000 */
.L_x_508:
[----:B------:R-:W-:Y:S01]  /*12360*/  @!P4 IMAD R135, R135, R17, R2 ;  /* 0x000000118787c224 */ /* 0x000fe200078e0202 */
[----:B------:R-:W-:Y:S04]  /*12370*/  BSSY B1, `(.L_x_510) ;  /* 0x0000006000017945 */ /* 0x000fe80003800000 */
[----:B------:R0:W-:Y:S01]  /*12380*/  @!P4 STG.E.U8 desc[UR36][R8.64+0xd9], R135 ;  /* 0x0000d9870800c986 */ /* 0x0001e2000c101124 */
[----:B------:R-:W-:Y:S05]  /*12390*/  @P3 BRA `(.L_x_511) ;  /* 0x00000000000c3947 */ /* 0x000fea0003800000 */
[----:B------:R-:W0:Y:S02]  /*123a0*/  LDG.E.U8 R16, desc[UR36][R14.64+0xe0] ;  /* 0x0000e0240e107981 */ /* 0x000e24000c1e1100 */
[----:B0-----:R-:W-:-:S05]  /*123b0*/  PRMT R3, R16, 0x8880, RZ ;  /* 0x0000888010037816 */ /* 0x001fca00000000ff */
[----:B------:R-:W-:-:S07]  /*123c0*/  IMAD R2, R3, R18, RZ ;  /* 0x0000001203027224 */ /* 0x000fce00078e02ff */
.L_x_511:
[----:B------:R-:W-:Y:S05]  /*123d0*/  BSYNC B1 ;  /* 0x0000000000017941 */ /* 0x000fea0003800000 */
.L_x_510:
[----:B0-----:R-:W-:Y:S01]  /*123e0*/  @!P3 IMAD R3, R136, R17, R2 ;  /* 0x000000118803b224 */ /* 0x001fe200078e0202 */
[----:B------:R-:W-:Y:S04]  /*123f0*/  BSSY B1, `(.L_x_512) ;  /* 0x0000006000017945 */ /* 0x000fe80003800000 */
[----:B------:R0:W-:Y:S01]  /*12400*/  @!P3 STG.E.U8 desc[UR36][R6.64+0xe0], R3 ;  /* 0x0000e0030600b986 */ /* 0x0001e2000c101124 */
[----:B------:R-:W-:Y:S05]  /*12410*/  @P5 BRA `(.L_x_513) ;  /* 0x00000000000c5947 */ /* 0x000fea0003800000 */
[----:B------:R-:W0:Y:S02]  /*12420*/  LDG.E.U8 R16, desc[UR36][R14.64+0xe1] ;  /* 0x0000e1240e107981 */ /* 0x000e24000c1e1100 */
[----:B0-----:R-:W-:-:S05]  /*12430*/  PRMT R3, R16, 0x8880, RZ ;  /* 0x0000888010037816 */ /* 0x001fca00000000ff */
[----:B------:R-:W-:-:S07]  /*12440*/  IMAD R2, R3, R18, RZ ;  /* 0x0000001203027224 */ /* 0x000fce00078e02ff */
.L_x_513:
[----:B------:R-:W-:Y:S05]  /*12450*/  BSYNC B1 ;  /* 0x0000000000017941 */ /* 0x000fea0003800000 */
.L_x_512:
[----:B------:R-:W-:Y:S01]  /*12460*/  @!P5 IMAD R137, R137, R17, R2 ;  /* 0x000000118989d224 */ /* 0x000fe200078e0202 */
[----:B------:R-:W-:Y:S04]  /*12470*/  BSSY B1, `(.L_x_514) ;  /* 0x0000006000017945 */ /* 0x000fe80003800000 */
[----:B------:R0:W-:Y:S01]  /*12480*/  @!P5 STG.E.U8 desc[UR36][R6.64+0xe1], R137 ;  /* 0x0000e1890600d986 */ /* 0x0001e2000c101124 */
[----:B------:R-:W-:Y:S05]  /*12490*/  @P6 BRA `(.L_x_515) ;  /* 0x00000000000c6947 */ /* 0x000fea0003800000 */
[----:B------:R-:W0:Y:S02]  /*124a0*/  LDG.E.U8 R16, desc[UR36][R154.64+0xe0] ;  /* 0x0000e0249a107981 */ /* 0x000e24000c1e1100 */
[----:B0-----:R-:W-:-:S05]  /*124b0*/  PRMT R3, R16, 0x8880, RZ ;  /* 0x0000888010037816 */ /* 0x001fca00000000ff */
[----:B------:R-:W-:-:S07]  /*124c0*/  IMAD R2, R3, R18, RZ ;  /* 0x0000001203027224 */ /* 0x000fce00078e02ff */
.L_x_515:
[----:B------:R-:W-:Y:S05]  /*124d0*/  BSYNC B1 ;  /* 0x0000000000017941 */ /* 0x000fea0003800000 */
.L_x_514:
[----:B0-----:R-:W-:Y:S01]  /*124e0*/  @!P6 IMAD R3, R138, R17, R2 ;  /* 0x000000118a03e224 */ /* 0x001fe200078e0202 */
[----:B------:R-:W-:Y:S04]  /*124f0*/  BSSY B1, `(.L_x_516) ;  /* 0x0000006000017945 */ /* 0x000fe80003800000 */
[----:B------:R0:W-:Y:S01]  /*12500*/  @!P6 STG.E.U8 desc[UR36][R8.64+0xe0], R3 ;  /* 0x0000e0030800e986 */ /* 0x0001e2000c101124 */
[----:B------:R-:W-:Y:S05]  /*12510*/  @P1 BRA `(.L_x_517) ;  /* 0x00000000000c1947 */ /* 0x000fea0003800000 */
[----:B------:R-:W0:Y:S02]  /*12520*/  LDG.E.U8 R16, desc[UR36][R154.64+0xe1] ;  /* 0x0000e1249a107981 */ /* 0x000e24000c1e1100 */
[----:B0-----:R-:W-:-:S05]  /*12530*/  PRMT R3, R16, 0x8880, RZ ;  /* 0x0000888010037816 */ /* 0x001fca00000000ff */
[----:B------:R-:W-:-:S07]  /*12540*/  IMAD R2, R3, R18, RZ ;  /* 0x0000001203027224 */ /* 0x000fce00078e02ff */
.L_x_517:
[----:B------:R-:W-:Y:S05]  /*12550*/  BSYNC B1 ;  /* 0x0000000000017941 */ /* 0x000fea0003800000 */
.L_x_516:
        /* <DEDUP_REMOVED lines=12> */
.L_x_519:
[----:B------:R-:W-:Y:S05]  /*12620*/  BSYNC B1 ;  /* 0x0000000000017941 */ /* 0x000fea0003800000 */
.L_x_518:
[----:B0-----:R-:W-:Y:S01]  /*12630*/  @!P5 IMAD R3, R140, R17, R2 ;  /* 0x000000118c03d224 */ /* 0x001fe200078e0202 */
[----:B------:R-:W-:Y:S04]  /*12640*/  BSSY B1, `(.L_x_520) ;  /* 0x0000006000017945 */ /* 0x000fe80003800000 */
[----:B------:R0:W-:Y:S01]  /*12650*/  @!P5 STG.E.U8 desc[UR36][R6.64+0xe8], R3 ;  /* 0x0000e8030600d986 */ /* 0x0001e2000c101124 */
[----:B------:R-:W-:Y:S05]  /*12660*/  @P3 BRA `(.L_x_521) ;  /* 0x00000000000c3947 */ /* 0x000fea0003800000 */
[----:B------:R-:W0:Y:S02]  /*12670*/  LDG.E.U8 R16, desc[UR36][R14.64+0xe9] ;  /* 0x0000e9240e107981 */ /* 0x000e24000c1e1100 */
[----:B0-----:R-:W-:-:S05]  /*12680*/  PRMT R3, R16, 0x8880, RZ ;  /* 0x0000888010037816 */ /* 0x001fca00000000ff */
[----:B------:R-:W-:-:S07]  /*12690*/  IMAD R2, R3, R18, RZ ;  /* 0x0000001203027224 */ /* 0x000fce00078e02ff */
.L_x_521:
[----:B------:R-:W-:Y:S05]  /*126a0*/  BSYNC B1 ;  /* 0x0000000000017941 */ /* 0x000fea0003800000 */
.L_x_520:
[----:B------:R-:W-:Y:S01]  /*126b0*/  @!P3 IMAD R141, R141, R17, R2 ;  /* 0x000000118d8db224 */ /* 0x000fe200078e0202 */
[----:B------:R-:W-:Y:S04]  /*126c0*/  BSSY B1, `(.L_x_522) ;  /* 0x0000006000017945 */ /* 0x000fe80003800000 */
[----:B------:R0:W-:Y:S01]  /*126d0*/  @!P3 STG.E.U8 desc[UR36][R6.64+0xe9], R141 ;  /* 0x0000e98d0600b986 */ /* 0x0001e2000c101124 */
[----:B------:R-:W-:Y:S05]  /*126e0*/  @P1 BRA `(.L_x_523) ;  /* 0x00000000000c1947 */ /* 0x000fea0003800000 */
[----:B------:R-:W0:Y:S02]  /*126f0*/  LDG.E.U8 R16, desc[UR36][R154.64+0xe8] ;  /* 0x0000e8249a107981 */ /* 0x000e24000c1e1100 */
[----:B0-----:R-:W-:-:S05]  /*12700*/  PRMT R3, R16, 0x8880, RZ ;  /* 0x0000888010037816 */ /* 0x001fca00000000ff */
[----:B------:R-:W-:-:S07]  /*12710*/  IMAD R2, R3, R18, RZ ;  /* 0x0000001203027224 */ /* 0x000fce00078e02ff */
.L_x_523:
[----:B------:R-:W-:Y:S05]  /*12720*/  BSYNC B1 ;  /* 0x0000000000017941 */ /* 0x000fea0003800000 */
.L_x_522:
[----:B0-----:R-:W-:Y:S01]  /*12730*/  @!P1 IMAD R3, R142, R17, R2 ;  /* 0x000000118e039224 */ /* 0x001fe200078e0202 */
[----:B------:R-:W-:Y:S04]  /*12740*/  BSSY B1, `(.L_x_524) ;  /* 0x0000006000017945 */ /* 0x000fe80003800000 */
[----:B------:R0:W-:Y:S01]  /*12750*/  @!P1 STG.E.U8 desc[UR36][R8.64+0xe8], R3 ;  /* 0x0000e80308009986 */ /* 0x0001e2000c101124 */
[----:B------:R-:W-:Y:S05]  /*12760*/  @P6 BRA `(.L_x_525) ;  /* 0x00000000000c6947 */ /* 0x000fea0003800000 */
[----:B------:R-:W0:Y:S02]  /*12770*/  LDG.E.U8 R16, desc[UR36][R154.64+0xe9] ;  /* 0x0000e9249a107981 */ /* 0x000e24000c1e1100 */
[----:B0-----:R-:W-:-:S05]  /*12780*/  PRMT R3, R16, 0x8880, RZ ;  /* 0x0000888010037816 */ /* 0x001fca00000000ff */
[----:B------:R-:W-:-:S07]  /*12790*/  IMAD R2, R3, R18, RZ ;  /* 0x0000001203027224 */ /* 0x000fce00078e02ff */
.L_x_525:
[----:B------:R-:W-:Y:S05]  /*127a0*/  BSYNC B1 ;  /* 0x0000000000017941 */ /* 0x000fea0003800000 */
.L_x_524:
[----:B------:R-:W-:Y:S01]  /*127b0*/  @!P6 IMAD R143, R143, R17, R2 ;  /* 0x000000118f8fe224 */ /* 0x000fe200078e0202 */
[----:B------:R-:W-:Y:S04]  /*127c0*/  BSSY B1, `(.L_x_526) ;  /* 0x0000006000017945 */ /* 0x000fe80003800000 */
[----:B------:R0:W-:Y:S01]  /*127d0*/  @!P6 STG.E.U8 desc[UR36][R8.64+0xe9], R143 ;  /* 0x0000e98f0800e986 */ /* 0x0001e2000c101124 */
[----:B------:R-:W-:Y:S05]  /*127e0*/  @P4 BRA `(.L_x_527) ;  /* 0x00000000000c4947 */ /* 0x000fea0003800000 */
[----:B------:R-:W0:Y:S02]  /*127f0*/  LDG.E.U8 R16, desc[UR36][R14.64+0xf0] ;  /* 0x0000f0240e107981 */ /* 0x000e24000c1e1100 */
[----:B0-----:R-:W-:-:S05]  /*12800*/  PRMT R3, R16, 0x8880, RZ ;  /* 0x0000888010037816 */ /* 0x001fca00000000ff */
[----:B------:R-:W-:-:S07]  /*12810*/  IMAD R2, R3, R18, RZ ;  /* 0x0000001203027224 */ /* 0x000fce00078e02ff */
.L_x_527:
[----:B------:R-:W-:Y:S05]  /*12820*/  BSYNC B1 ;  /* 0x0000000000017941 */ /* 0x000fea0003800000 */
.L_x_526:
[----:B------:R-:W-:Y:S01]  /*12830*/  ISETP.LT.OR P3, PT, R0, 0xf2, !P2 ;  /* 0x000000f20000780c */ /* 0x000fe20005761670 */
[----:B0-----:R-:W-:Y:S01]  /*12840*/  @!P4 IMAD R3, R144, R17, R2 ;  /* 0x000000119003c224 */ /* 0x001fe200078e0202 */
[----:B------:R-:W-:Y:S01]  /*12850*/  BSSY B1, `(.L_x_528) ;  /* 0x000000b000017945 */ /* 0x000fe20003800000 */
[C---:B------:R-:W-:Y:S02]  /*12860*/  ISETP.LT.OR P1, PT, R0.reuse, 0xf1, !P0 ;  /* 0x000000f10000780c */ /* 0x040fe40004721670 */
[C---:B------:R-:W-:Y:S01]  /*12870*/  ISETP.LT.OR P5, PT, R0.reuse, 0xf2, !P0 ;  /* 0x000000f20000780c */ /* 0x040fe200047a1670 */
[----:B------:R0:W-:Y:S01]  /*12880*/  @!P4 STG.E.U8 desc[UR36][R6.64+0xf0], R3 ;  /* 0x0000f0030600c986 */ /* 0x0001e2000c101124 */
[C---:B------:R-:W-:Y:S02]  /*12890*/  ISETP.LT.OR P4, PT, R0.reuse, 0xf9, !P2 ;  /* 0x000000f90000780c */ /* 0x040fe40005781670 */
[C---:B------:R-:W-:Y:S02]  /*128a0*/  ISETP.LT.OR P2, PT, R0.reuse, 0xfa, !P2 ;  /* 0x000000fa0000780c */ /* 0x040fe40005741670 */
[----:B------:R-:W-:-:S02]  /*128b0*/  ISETP.LT.OR P6, PT, R0, 0xf9, !P0 ;  /* 0x000000f90000780c */ /* 0x000fc400047c1670 */
[----:B------:R-:W-:Y:S11]  /*128c0*/  @P3 BRA `(.L_x_529) ;  /* 0x00000000000c3947 */ /* 0x000ff60003800000 */
[----:B------:R-:W0:Y:S02]  /*128d0*/  LDG.E.U8 R16, desc[UR36][R14.64+0xf1] ;  /* 0x0000f1240e107981 */ /* 0x000e24000c1e1100 */
[----:B0-----:R-:W-:-:S05]  /*128e0*/  PRMT R3, R16, 0x8880, RZ ;  /* 0x0000888010037816 */ /* 0x001fca00000000ff */
[----:B------:R-:W-:-:S07]  /*128f0*/  IMAD R2, R3, R18, RZ ;  /* 0x0000001203027224 */ /* 0x000fce00078e02ff */
.L_x_529:
[----:B------:R-:W-:Y:S05]  /*12900*/  BSYNC B1 ;  /* 0x0000000000017941 */ /* 0x000fea0003800000 */
.L_x_528:
[----:B------:R-:W-:Y:S01]  /*12910*/  @!P3 IMAD R145, R145, R17, R2 ;  /* 0x000000119191b224 */ /* 0x000fe200078e0202 */
[----:B------:R-:W-:Y:S04]  /*12920*/  BSSY B1, `(.L_x_530) ;  /* 0x0000006000017945 */ /* 0x000fe80003800000 */
[----:B------:R0:W-:Y:S01]  /*12930*/  @!P3 STG.E.U8 desc[UR36][R6.64+0xf1], R145 ;  /* 0x0000f1910600b986 */ /* 0x0001e2000c101124 */
[----:B------:R-:W-:Y:S05]  /*12940*/  @P1 BRA `(.L_x_531) ;  /* 0x00000000000c1947 */ /* 0x000fea0003800000 */
[----:B------:R-:W0:Y:S02]  /*12950*/  LDG.E.U8 R16, desc[UR36][R154.64+0xf0] ;  /* 0x0000f0249a107981 */ /* 0x000e24000c1e1100 */
[----:B0-----:R-:W-:-:S05]  /*12960*/  PRMT R3, R16, 0x8880, RZ ;  /* 0x0000888010037816 */ /* 0x001fca00000000ff */
[----:B------:R-:W-:-:S07]  /*12970*/  IMAD R2, R3, R18, RZ ;  /* 0x0000001203027224 */ /* 0x000fce00078e02ff */
.L_x_531:
[----:B------:R-:W-:Y:S05]  /*12980*/  BSYNC B1 ;  /* 0x0000000000017941 */ /* 0x000fea0003800000 */
.L_x_530:
[----:B0-----:R-:W-:Y:S01]  /*12990*/  @!P1 IMAD R3, R146, R17, R2 ;  /* 0x0000001192039224 */ /* 0x001fe200078e0202 */
[----:B------:R-:W-:Y:S04]  /*129a0*/  BSSY B1, `(.L_x_532) ;  /* 0x0000006000017945 */ /* 0x000fe80003800000 */
[----:B------:R0:W-:Y:S01]  /*129b0*/  @!P1 STG.E.U8 desc[UR36][R8.64+0xf0], R3 ;  /* 0x0000f00308009986 */ /* 0x0001e2000c101124 */
[----:B------:R-:W-:Y:S05]  /*129c0*/  @P5 BRA `(.L_x_533) ;  /* 0x00000000000c5947 */ /* 0x000fea0003800000 */
[----:B------:R-:W0:Y:S02]  /*129d0*/  LDG.E.U8 R16, desc[UR36][R154.64+0xf1] ;  /* 0x0000f1249a107981 */ /* 0x000e24000c1e1100 */
[----:B0-----:R-:W-:-:S05]  /*129e0*/  PRMT R3, R16, 0x8880, RZ ;  /* 0x0000888010037816 */ /* 0x001fca00000000ff */
[----:B------:R-:W-:-:S07]  /*129f0*/  IMAD R2, R3, R18, RZ ;  /* 0x0000001203027224 */ /* 0x000fce00078e02ff */
.L_x_533:
[----:B------:R-:W-:Y:S05]  /*12a00*/  BSYNC B1 ;  /* 0x0000000000017941 */ /* 0x000fea0003800000 */
.L_x_532:
[----:B------:R-:W-:Y:S01]  /*12a10*/  @!P5 IMAD R147, R147, R17, R2 ;  /* 0x000000119393d224 */ /* 0x000fe200078e0202 */
[----:B------:R-:W-:Y:S04]  /*12a20*/  BSSY B1, `(.L_x_534) ;  /* 0x0000006000017945 */ /* 0x000fe80003800000 */
[----:B------:R0:W-:Y:S01]  /*12a30*/  @!P5 STG.E.U8 desc[UR36][R8.64+0xf1], R147 ;  /* 0x0000f1930800d986 */ /* 0x0001e2000c101124 */
[----:B------:R-:W-:Y:S05]  /*12a40*/  @P4 BRA `(.L_x_535) ;  /* 0x00000000000c4947 */ /* 0x000fea0003800000 */
[----:B------:R-:W0:Y:S02]  /*12a50*/  LDG.E.U8 R16, desc[UR36][R14.64+0xf8] ;  /* 0x0000f8240e107981 */ /* 0x000e24000c1e1100 */
[----:B0-----:R-:W-:-:S05]  /*12a60*/  PRMT R3, R16, 0x8880, RZ ;  /* 0x0000888010037816 */ /* 0x001fca00000000ff */
[----:B------:R-:W-:-:S07]  /*12a70*/  IMAD R2, R3, R18, RZ ;  /* 0x0000001203027224 */ /* 0x000fce00078e02ff */
.L_x_535:
[----:B------:R-:W-:Y:S05]  /*12a80*/  BSYNC B1 ;  /* 0x0000000000017941 */ /* 0x000fea0003800000 */
.L_x_534:
[----:B0-----:R-:W-:Y:S01]  /*12a90*/  @!P4 IMAD R3, R148, R17, R2 ;  /* 0x000000119403c224 */ /* 0x001fe200078e0202 */
[----:B------:R-:W-:Y:S04]  /*12aa0*/  BSSY B1, `(.L_x_536) ;  /* 0x0000006000017945 */ /* 0x000fe80003800000 */
[----:B------:R0:W-:Y:S01]  /*12ab0*/  @!P4 STG.E.U8 desc[UR36][R6.64+0xf8], R3 ;  /* 0x0000f8030600c986 */ /* 0x0001e2000c101124 */
[----:B------:R-:W-:Y:S05]  /*12ac0*/  @P2 BRA `(.L_x_537) ;  /* 0x00000000000c2947 */ /* 0x000fea0003800000 */
[----:B------:R-:W0:Y:S02]  /*12ad0*/  LDG.E.U8 R16, desc[UR36][R14.64+0xf9] ;  /* 0x0000f9240e107981 */ /* 0x000e24000c1e1100 */
[----:B0-----:R-:W-:-:S05]  /*12ae0*/  PRMT R3, R16, 0x8880, RZ ;  /* 0x0000888010037816 */ /* 0x001fca00000000ff */
[----:B------:R-:W-:-:S07]  /*12af0*/  IMAD R2, R3, R18, RZ ;  /* 0x0000001203027224 */ /* 0x000fce00078e02ff */
.L_x_537:
[----:B------:R-:W-:Y:S05]  /*12b00*/  BSYNC B1 ;  /* 0x0000000000017941 */ /* 0x000fea0003800000 */
.L_x_536:
[----:B------:R-:W-:Y:S01]  /*12b10*/  @!P2 IMAD R149, R149, R17, R2 ;  /* 0x000000119595a224 */ /* 0x000fe200078e0202 */
[----:B------:R-:W-:Y:S04]  /*12b20*/  BSSY B1, `(.L_x_538) ;  /* 0x0000006000017945 */ /* 0x000fe80003800000 */
[----:B------:R0:W-:Y:S01]  /*12b30*/  @!P2 STG.E.U8 desc[UR36][R6.64+0xf9], R149 ;  /* 0x0000f9950600a986 */ /* 0x0001e2000c101124 */
[----:B------:R-:W-:Y:S05]  /*12b40*/  @P6 BRA `(.L_x_539) ;  /* 0x00000000000c6947 */ /* 0x000fea0003800000 */
[----:B------:R-:W0:Y:S02]  /*12b50*/  LDG.E.U8 R16, desc[UR36][R154.64+0xf8] ;  /* 0x0000f8249a107981 */ /* 0x000e24000c1e1100 */
[----:B0-----:R-:W-:-:S05]  /*12b60*/  PRMT R3, R16, 0x8880, RZ ;  /* 0x0000888010037816 */ /* 0x001fca00000000ff */
[----:B------:R-:W-:-:S07]  /*12b70*/  IMAD R2, R3, R18, RZ ;  /* 0x0000001203027224 */ /* 0x000fce00078e02ff */
.L_x_539:
[----:B------:R-:W-:Y:S05]  /*12b80*/  BSYNC B1 ;  /* 0x0000000000017941 */ /* 0x000fea0003800000 */
.L_x_538:
[----:B0-----:R-:W-:Y:S01]  /*12b90*/  @!P6 IMAD R3, R150, R17, R2 ;  /* 0x000000119603e224 */ /* 0x001fe200078e0202 */
[----:B------:R-:W-:Y:S01]  /*12ba0*/  ISETP.LT.OR P0, PT, R0, 0xfa, !P0 ;  /* 0x000000fa0000780c */ /* 0x000fe20004701670 */
[----:B------:R-:W-:Y:S03]  /*12bb0*/  BSSY B1, `(.L_x_540) ;  /* 0x0000006000017945 */ /* 0x000fe60003800000 */
[----:B------:R0:W-:Y:S09]  /*12bc0*/  @!P6 STG.E.U8 desc[UR36][R8.64+0xf8], R3 ;  /* 0x0000f8030800e986 */ /* 0x0001f2000c101124 */
[----:B------:R-:W-:Y:S05]  /*12bd0*/  @P0 BRA `(.L_x_541) ;  /* 0x00000000000c0947 */ /* 0x000fea0003800000 */
[----:B------:R-:W0:Y:S02]  /*12be0*/  LDG.E.U8 R16, desc[UR36][R154.64+0xf9] ;  /* 0x0000f9249a107981 */ /* 0x000e24000c1e1100 */
[----:B0-----:R-:W-:-:S05]  /*12bf0*/  PRMT R3, R16, 0x8880, RZ ;  /* 0x0000888010037816 */ /* 0x001fca00000000ff */
[----:B------:R-:W-:-:S07]  /*12c00*/  IMAD R2, R3, R18, RZ ;  /* 0x0000001203027224 */ /* 0x000fce00078e02ff */
.L_x_541:
[----:B------:R-:W-:Y:S05]  /*12c10*/  BSYNC B1 ;  /* 0x0000000000017941 */ /* 0x000fea0003800000 */
.L_x_540:
[----:B------:R-:W-:Y:S01]  /*12c20*/  IMAD R151, R151, R17, R2 ;  /* 0x0000001197977224 */ /* 0x000fe200078e0202 */
[----:B------:R-:W-:Y:S06]  /*12c30*/  @P0 BRA `(.L_x_542) ;  /* 0x0000003800180947 */ /* 0x000fec0003800000 */
[----:B------:R0:W-:Y:S01]  /*12c40*/  STG.E.U8 desc[UR36][R8.64+0xf9], R151 ;  /* 0x0000f99708007986 */ /* 0x0001e2000c101124 */
[----:B------:R-:W-:Y:S05]  /*12c50*/  BRA `(.L_x_542) ;  /* 0x0000003800107947 */ /* 0x000fea0003800000 */
.L_x_29:
[----:B------:R-:W2:Y:S04]  /*12c60*/  LDL.LU R2, [R1] ;  /* 0x0000000001027983 */ /* 0x000ea80000300800 */
[----:B------:R-:W3:Y:S04]  /*12c70*/  LDL.LU R3, [R1+0xc] ;  /* 0x00000c0001037983 */ /* 0x000ee80000300800 */
[----:B------:R-:W4:Y:S04]  /*12c80*/  LDL.LU R12, [R1+0x14] ;  /* 0x00001400010c7983 */ /* 0x000f280000300800 */
[----:B------:R-:W5:Y:S04]  /*12c90*/  LDL.LU R13, [R1+0x8c] ;  /* 0x00008c00010d7983 */ /* 0x000f680000300800 */
        /* <DEDUP_REMOVED lines=63> */
[----:B------:R-:W5:Y:S01]  /*13090*/  LDL.LU R176, [R1+0x194] ;  /* 0x0001940001b07983 */ /* 0x000f620000300800 */
[----:B------:R-:W-:-:S03]  /*130a0*/  ISETP.GE.AND P0, PT, R19, 0x1, PT ;  /* 0x000000011300780c */ /* 0x000fc60003f06270 */
[----:B------:R-:W5:Y:S04]  /*130b0*/  LDL.LU R175, [R1+0x198] ;  /* 0x0001980001af7983 */ /* 0x000f680000300800 */
[----:B------:R-:W5:Y:S04]  /*130c0*/  LDL.LU R174, [R1+0x19c] ;  /* 0x00019c0001ae7983 */ /* 0x000f680000300800 */
[----:B------:R-:W5:Y:S04]  /*130d0*/  LDL.LU R173, [R1+0x1a0] ;  /* 0x0001a00001ad7983 */ /* 0x000f680000300800 */
[----:B------:R-:W5:Y:S01]  /*130e0*/  LDL.LU R172, [R1+0x1a4] ;  /* 0x0001a40001ac7983 */ /* 0x000f620000300800 */
[----:B------:R-:W-:-:S03]  /*130f0*/  ISETP.LT.OR P1, PT, R0, 0x1, !P0 ;  /* 0x000000010000780c */ /* 0x000fc60004721670 */
        /* <DEDUP_REMOVED lines=13> */
[----:B--2---:R-:W-:-:S03]  /*131d0*/  @!P1 IMAD R2, R2, R17, RZ ;  /* 0x0000001102029224 */ /* 0x004fc600078e02ff */
        /* <DEDUP_REMOVED lines=9> */
[----:B------:R0:W-:Y:S04]  /*13270*/  @!P1 STG.E.U8 desc[UR36][R4.64], R2 ;  /* 0x0000000204009986 */ /* 0x0001e8000c101124 */
[----:B0-----:R-:W3:Y:S01]  /*13280*/  LDL.LU R2, [R1+0x4] ;  /* 0x0000040001027983 */ /* 0x001ee20000300800 */
[----:B------:R-:W-:-:S02]  /*13290*/  ISETP.LT.OR P1, PT, R0, 0x2, !P0 ;  /* 0x000000020000780c */ /* 0x000fc40004721670 */
[----:B------:R-:W-:-:S11]  /*132a0*/  ISETP.GE.AND P2, PT, R19, 0x9, PT ;  /* 0x000000091300780c */ /* 0x000fd60003f46270 */
[----:B---3--:R-:W-:-:S05]  /*132b0*/  @!P1 IMAD R2, R2, R17, RZ ;  /* 0x0000001102029224 */ /* 0x008fca00078e02ff */
[----:B------:R0:W-:Y:S04]  /*132c0*/  @!P1 STG.E.U8 desc[UR36][R4.64+0x1], R2 ;  /* 0x0000010204009986 */ /* 0x0001e8000c101124 */
[----:B0-----:R-:W3:Y:S01]  /*132d0*/  LDL.LU R2, [R1+0x8] ;  /* 0x0000080001027983 */ /* 0x001ee20000300800 */
[C---:B------:R-:W-:Y:S02]  /*132e0*/  ISETP.LT.OR P1, PT, R0.reuse, 0x1, !P2 ;  /* 0x000000010000780c */ /* 0x040fe40005721670 */
[C---:B------:R-:W-:Y:S02]  /*132f0*/  ISETP.LT.OR P3, PT, R0.reuse, 0x2, !P2 ;  /* 0x000000020000780c */ /* 0x040fe40005761670 */
[----:B------:R-:W-:-:S09]  /*13300*/  ISETP.LT.OR P4, PT, R0, 0x9, !P0 ;  /* 0x000000090000780c */ /* 0x000fd20004781670 */
[----:B---3--:R-:W-:-:S05]  /*13310*/  @!P1 IMAD R2, R2, R17, RZ ;  /* 0x0000001102029224 */ /* 0x008fca00078e02ff */
[----:B------:R0:W-:Y:S04]  /*13320*/  @!P1 STG.E.U8 desc[UR36][R10.64], R2 ;  /* 0x000000020a009986 */ /* 0x0001e8000c101124 */
[----:B0-----:R-:W3:Y:S01]  /*13330*/  LDL.LU R2, [R1+0x10] ;  /* 0x0000100001027983 */ /* 0x001ee20000300800 */
[----:B------:R-:W-:Y:S01]  /*13340*/  @!P3 IMAD R3, R3, R17, RZ ;  /* 0x000000110303b224 */ /* 0x000fe200078e02ff */
[C---:B------:R-:W-:Y:S02]  /*13350*/  ISETP.LT.OR P1, PT, R0.reuse, 0xa, !P0 ;  /* 0x0000000a0000780c */ /* 0x040fe40004721670 */
[C---:B------:R-:W-:Y:S02]  /*13360*/  ISETP.LT.OR P5, PT, R0.reuse, 0x9, !P2 ;  /* 0x000000090000780c */ /* 0x040fe400057a1670 */
[----:B------:R0:W-:Y:S01]  /*13370*/  @!P3 STG.E.U8 desc[UR36][R10.64+0x1], R3 ;  /* 0x000001030a00b986 */ /* 0x0001e2000c101124 */
[----:B------:R-:W-:-:S03]  /*13380*/  ISETP.LT.OR P6, PT, R0, 0xa, !P2 ;  /* 0x0000000a0000780c */ /* 0x000fc600057c1670 */
[----:B0-----:R-:W5:Y:S01]  /*13390*/  LDL.LU R3, [R1+0x18] ;  /* 0x0000180001037983 */ /* 0x001f620000300800 */
[----:B---3--:R-:W-:-:S05]  /*133a0*/  @!P4 IMAD R2, R2, R17, RZ ;  /* 0x000000110202c224 */ /* 0x008fca00078e02ff */
[----:B------:R0:W-:Y:S04]  /*133b0*/  @!P4 STG.E.U8 desc[UR36][R4.64+0x8], R2 ;  /* 0x000008020400c986 */ /* 0x0001e8000c101124 */
[----:B0-----:R-:W3:Y:S01]  /*133c0*/  LDL.LU R2, [R1+0x1c] ;  /* 0x00001c0001027983 */ /* 0x001ee20000300800 */
[-C--:B----4-:R-:W-:Y:S02]  /*133d0*/  @!P1 IMAD R12, R12, R17.reuse, RZ ;  /* 0x000000110c0c9224 */ /* 0x090fe400078e02ff */
[----:B-----5:R-:W-:-:S03]  /*133e0*/  @!P5 IMAD R3, R3, R17, RZ ;  /* 0x000000110303d224 */ /* 0x020fc600078e02ff */
[----:B------:R0:W-:Y:S04]  /*133f0*/  @!P1 STG.E.U8 desc[UR36][R4.64+0x9], R12 ;  /* 0x0000090c04009986 */ /* 0x0001e8000c101124 */
[----:B------:R1:W-:Y:S04]  /*13400*/  @!P5 STG.E.U8 desc[UR36][R10.64+0x8], R3 ;  /* 0x000008030a00d986 */ /* 0x0003e8000c101124 */
[----:B0-----:R-:W4:Y:S04]  /*13410*/  LDL.LU R12, [R1+0x28] ;  /* 0x00002800010c7983 */ /* 0x001f280000300800 */
[----:B-1----:R-:W5:Y:S01]  /*13420*/  LDL.LU R3, [R1+0x20] ;  /* 0x0000200001037983 */ /* 0x002f620000300800 */
[----:B---3--:R-:W-:-:S05]  /*13430*/  @!P6 IMAD R2, R2, R17, RZ ;  /* 0x000000110202e224 */ /* 0x008fca00078e02ff */
[----:B------:R0:W-:Y:S04]  /*13440*/  @!P6 STG.E.U8 desc[UR36][R10.64+0x9], R2 ;  /* 0x000009020a00e986 */ /* 0x0001e8000c101124 */
[----:B0-----:R-:W3:Y:S01]  /*13450*/  LDL.LU R2, [R1+0x24] ;  /* 0x0000240001027983 */ /* 0x001ee20000300800 */
[C---:B------:R-:W-:Y:S02]  /*13460*/  ISETP.LT.OR P3, PT, R0.reuse, 0x11, !P0 ;  /* 0x000000110000780c */ /* 0x040fe40004761670 */
[----:B------:R-:W-:-:S11]  /*13470*/  ISETP.LT.OR P4, PT, R0, 0x12, !P0 ;  /* 0x000000120000780c */ /* 0x000fd60004781670 */
[----:B-----5:R-:W-:-:S05]  /*13480*/  @!P3 IMAD R3, R3, R17, RZ ;  /* 0x000000110303b224 */ /* 0x020fca00078e02ff */
[----:B------:R0:W-:Y:S04]  /*13490*/  @!P3 STG.E.U8 desc[UR36][R4.64+0x10], R3 ;  /* 0x000010030400b986 */ /* 0x0001e8000c101124 */
[----:B0-----:R-:W5:Y:S01]  /*134a0*/  LDL.LU R3, [R1+0x2c] ;  /* 0x00002c0001037983 */ /* 0x001f620000300800 */
[----:B---3--:R-:W-:-:S05]  /*134b0*/  @!P4 IMAD R2, R2, R17, RZ ;  /* 0x000000110202c224 */ /* 0x008fca00078e02ff */
[----:B------:R0:W-:Y:S04]  /*134c0*/  @!P4 STG.E.U8 desc[UR36][R4.64+0x11], R2 ;  /* 0x000011020400c986 */ /* 0x0001e8000c101124 */
[----:B0-----:R-:W3:Y:S01]  /*134d0*/  LDL.LU R2, [R1+0x30] ;  /* 0x0000300001027983 */ /* 0x001ee20000300800 */
[C---:B------:R-:W-:Y:S02]  /*134e0*/  ISETP.LT.OR P1, PT, R0.reuse, 0x11, !P2 ;  /* 0x000000110000780c */ /* 0x040fe40005721670 */
[C---:B------:R-:W-:Y:S02]  /*134f0*/  ISETP.LT.OR P5, PT, R0.reuse, 0x12, !P2 ;  /* 0x000000120000780c */ /* 0x040fe400057a1670 */
[----:B------:R-:W-:-:S09]  /*13500*/  ISETP.LT.OR P6, PT, R0, 0x19, !P0 ;  /* 0x000000190000780c */ /* 0x000fd200047c1670 */
        /* <DEDUP_REMOVED lines=38> */
[----:B------:R-:W-:-:S13]  /*13770*/  ISETP.LT.OR P6, PT, R0, 0x2a, !P0 ;  /* 0x0000002a0000780c */ /* 0x000fda00047c1670 */
[----:B-----5:R-:W-:-:S05]  /*13780*/  @!P6 IMAD R3, R3, R17, RZ ;  /* 0x000000110303e224 */ /* 0x020fca00078e02ff */
[----:B------:R-:W-:Y:S01]  /*13790*/  @!P6 STG.E.U8 desc[UR36][R4.64+0x29], R3 ;  /* 0x000029030400e986 */ /* 0x000fe2000c101124 */
[----:B---3--:R-:W-:-:S05]  /*137a0*/  @!P5 IMAD R2, R2, R17, RZ ;  /* 0x000000110202d224 */ /* 0x008fca00078e02ff */
[----:B------:R0:W-:Y:S04]  /*137b0*/  @!P5 STG.E.U8 desc[UR36][R4.64+0x28], R2 ;  /* 0x000028020400d986 */ /* 0x0001e8000c101124 */
[----:B0-----:R-:W3:Y:S04]  /*137c0*/  LDL.LU R2, [R1+0x58] ;  /* 0x0000580001027983 */ /* 0x001ee80000300800 */
[----:B------:R-:W5:Y:S01]  /*137d0*/  LDL.LU R3, [R1+0x5c] ;  /* 0x00005c0001037983 */ /* 0x000f620000300800 */
[C---:B------:R-:W-:Y:S02]  /*137e0*/  ISETP.LT.OR P1, PT, R0.reuse, 0x29, !P2 ;  /* 0x000000290000780c */ /* 0x040fe40005721670 */
[----:B------:R-:W-:-:S11]  /*137f0*/  ISETP.LT.OR P3, PT, R0, 0x2a, !P2 ;  /* 0x0000002a0000780c */ /* 0x000fd60005761670 */
[----:B---3--:R-:W-:-:S05]  /*13800*/  @!P1 IMAD R2, R2, R17, RZ ;  /* 0x0000001102029224 */ /* 0x008fca00078e02ff */
[----:B------:R0:W-:Y:S04]  /*13810*/  @!P1 STG.E.U8 desc[UR36][R10.64+0x28], R2 ;  /* 0x000028020a009986 */ /* 0x0001e8000c101124 */
[----:B0-----:R-:W3:Y:S01]  /*13820*/  LDL.LU R2, [R1+0x60] ;  /* 0x0000600001027983 */ /* 0x001ee20000300800 */
[----:B-----5:R-:W-:-:S05]  /*13830*/  @!P3 IMAD R3, R3, R17, RZ ;  /* 0x000000110303b224 */ /* 0x020fca00078e02ff */
[----:B------:R0:W-:Y:S04]  /*13840*/  @!P3 STG.E.U8 desc[UR36][R10.64+0x29], R3 ;  /* 0x000029030a00b986 */ /* 0x0001e8000c101124 */
[----:B0-----:R-:W5:Y:S01]  /*13850*/  LDL.LU R3, [R1+0x68] ;  /* 0x0000680001037983 */ /* 0x001f620000300800 */
[C---:B------:R-:W-:Y:S02]  /*13860*/  ISETP.LT.OR P4, PT, R0.reuse, 0x31, !P0 ;  /* 0x000000310000780c */ /* 0x040fe40004781670 */
[C---:B------:R-:W-:Y:S02]  /*13870*/  ISETP.LT.OR P5, PT, R0.reuse, 0x32, !P0 ;  /* 0x000000320000780c */ /* 0x040fe400047a1670 */
[----:B------:R-:W-:-:S11]  /*13880*/  ISETP.LT.OR P6, PT, R0, 0x31, !P2 ;  /* 0x000000310000780c */ /* 0x000fd600057c1670 */
[----:B----4-:R-:W-:-:S05]  /*13890*/  @!P5 IMAD R12, R12, R17, RZ ;  /* 0x000000110c0cd224 */ /* 0x010fca00078e02ff */
[----:B------:R-:W-:Y:S01]  /*138a0*/  @!P5 STG.E.U8 desc[UR36][R4.64+0x31], R12 ;  /* 0x0000310c0400d986 */ /* 0x000fe2000c101124 */
[----:B---3--:R-:W-:-:S05]  /*138b0*/  @!P4 IMAD R2, R2, R17, RZ ;  /* 0x000000110202c224 */ /* 0x008fca00078e02ff */
[----:B------:R0:W-:Y:S04]  /*138c0*/  @!P4 STG.E.U8 desc[UR36][R4.64+0x30], R2 ;  /* 0x000030020400c986 */ /* 0x0001e8000c101124 */
[----:B0-----:R-:W3:Y:S01]  /*138d0*/  LDL.LU R2, [R1+0x6c] ;  /* 0x00006c0001027983 */ /* 0x001ee20000300800 */
[----:B-----5:R-:W-:-:S03]  /*138e0*/  @!P6 IMAD R3, R3, R17, RZ ;  /* 0x000000110303e224 */ /* 0x020fc600078e02ff */
[----:B------:R-:W4:Y:S04]  /*138f0*/  LDL.LU R12, [R1+0x78] ;  /* 0x00007800010c7983 */ /* 0x000f280000300800 */
[----:B------:R0:W-:Y:S04]  /*13900*/  @!P6 STG.E.U8 desc[UR36][R10.64+0x30], R3 ;  /* 0x000030030a00e986 */ /* 0x0001e8000c101124 */
[----:B0-----:R-:W5:Y:S01]  /*13910*/  LDL.LU R3, [R1+0x70] ;  /* 0x0000700001037983 */ /* 0x001f620000300800 */
        /* <DEDUP_REMOVED lines=11> */
[-C--:B----4-:R-:W-:Y:S02]  /*139d0*/  @!P5 IMAD R12, R12, R17.reuse, RZ ;  /* 0x000000110c0cd224 */ /* 0x090fe400078e02ff */
[----:B---3--:R-:W-:-:S05]  /*139e0*/  @!P4 IMAD R2, R2, R17, RZ ;  /* 0x000000110202c224 */ /* 0x008fca00078e02ff */
[----:B------:R0:W-:Y:S04]  /*139f0*/  @!P4 STG.E.U8 desc[UR36][R4.64+0x39], R2 ;  /* 0x000039020400c986 */ /* 0x0001e8000c101124 */
[----:B0-----:R-:W3:Y:S01]  /*13a00*/  LDL.LU R2, [R1+0x80] ;  /* 0x0000800001027983 */ /* 0x001ee20000300800 */
[----:B-----5:R-:W-:-:S03]  /*13a10*/  @!P6 IMAD R3, R3, R17, RZ ;  /* 0x000000110303e224 */ /* 0x020fc600078e02ff */
[----:B------:R0:W-:Y:S04]  /*13a20*/  @!P5 STG.E.U8 desc[UR36][R10.64+0x38], R12 ;  /* 0x0000380c0a00d986 */ /* 0x0001e8000c101124 */
[----:B------:R1:W-:Y:S04]  /*13a30*/  @!P6 STG.E.U8 desc[UR36][R10.64+0x39], R3 ;  /* 0x000039030a00e986 */ /* 0x0003e8000c101124 */
[----:B0-----:R-:W4:Y:S04]  /*13a40*/  LDL.LU R12, [R1+0xa0] ;  /* 0x0000a000010c7983 */ /* 0x001f280000300800 */
[----:B-1----:R-:W5:Y:S01]  /*13a50*/  LDL.LU R3, [R1+0x84] ;  /* 0x0000840001037983 */ /* 0x002f620000300800 */
[----:B------:R-:W-:-:S02]  /*13a60*/  ISETP.LT.OR P1, PT, R0, 0x41, !P0 ;  /* 0x000000410000780c */ /* 0x000fc40004721670 */
        /* <DEDUP_REMOVED lines=9> */
[C---:B------:R-:W-:Y:S02]  /*13b00*/  ISETP.LT.OR P6, PT, R0.reuse, 0x49, !P0 ;  /* 0x000000490000780c */ /* 0x040fe400047c1670 */
[----:B------:R-:W-:-:S02]  /*13b10*/  ISETP.LT.OR P1, PT, R0, 0x4a, !P0 ;  /* 0x0000004a0000780c */ /* 0x000fc40004721670 */
[----:B------:R-:W-:-:S07]  /*13b20*/  ISETP.LT.OR P3, PT, R0, 0x49, !P2 ;  /* 0x000000490000780c */ /* 0x000fce0005761670 */
[-C--:B------:R-:W-:Y:S02]  /*13b30*/  @!P5 IMAD R13, R13, R17.reuse, RZ ;  /* 0x000000110d0dd224 */ /* 0x080fe400078e02ff */
[-C--:B------:R-:W-:Y:S02]  /*13b40*/  @!P6 IMAD R15, R15, R17.reuse, RZ ;  /* 0x000000110f0fe224 */ /* 0x080fe400078e02ff */
[----:B------:R-:W-:Y:S01]  /*13b50*/  @!P1 IMAD R21, R21, R17, RZ ;  /* 0x0000001115159224 */ /* 0x000fe200078e02ff */
[----:B------:R4:W-:Y:S01]  /*13b60*/  @!P5 STG.E.U8 desc[UR36][R10.64+0x41], R13 ;  /* 0x0000410d0a00d986 */ /* 0x0009e2000c101124 */
[----:B------:R-:W-:-:S13]  /*13b70*/  ISETP.LT.OR P5, PT, R0, 0x51, !P0 ;  /* 0x000000510000780c */ /* 0x000fda00047a1670 */
[-C--:B----4-:R-:W-:Y:S02]  /*13b80*/  @!P5 IMAD R13, R12, R17.reuse, RZ ;  /* 0x000000110c0dd224 */ /* 0x090fe400078e02ff */
[----:B---3--:R-:W-:-:S05]  /*13b90*/  @!P4 IMAD R2, R2, R17, RZ ;  /* 0x000000110202c224 */ /* 0x008fca00078e02ff */
[----:B------:R-:W-:Y:S01]  /*13ba0*/  @!P4 STG.E.U8 desc[UR36][R10.64+0x40], R2 ;  /* 0x000040020a00c986 */ /* 0x000fe2000c101124 */
[----:B------:R-:W-:-:S03]  /*13bb0*/  ISETP.LT.OR P4, PT, R0, 0x4a, !P2 ;  /* 0x0000004a0000780c */ /* 0x000fc60005781670 */
[----:B------:R0:W-:Y:S01]  /*13bc0*/  @!P6 STG.E.U8 desc[UR36][R4.64+0x48], R15 ;  /* 0x0000480f0400e986 */ /* 0x0001e2000c101124 */
[----:B------:R-:W-:-:S03]  /*13bd0*/  ISETP.LT.OR P6, PT, R0, 0x52, !P0 ;  /* 0x000000520000780c */ /* 0x000fc600047c1670 */
[----:B------:R-:W-:Y:S01]  /*13be0*/  @!P1 STG.E.U8 desc[UR36][R4.64+0x49], R21 ;  /* 0x0000491504009986 */ /* 0x000fe2000c101124 */
[----:B------:R-:W-:-:S05]  /*13bf0*/  ISETP.LT.OR P1, PT, R0, 0x51, !P2 ;  /* 0x000000510000780c */ /* 0x000fca0005721670 */
[-C--:B------:R-:W-:Y:S02]  /*13c00*/  @!P4 IMAD R23, R23, R17.reuse, RZ ;  /* 0x000000111717c224 */ /* 0x080fe400078e02ff */
[-C--:B-----5:R-:W-:Y:S02]  /*13c10*/  @!P3 IMAD R3, R3, R17.reuse, RZ ;  /* 0x000000110303b224 */ /* 0x0a0fe400078e02ff */
[-C--:B0-----:R-:W-:Y:S01]  /*13c20*/  @!P6 IMAD R15, R235, R17.reuse, RZ ;  /* 0x00000011eb0fe224 */ /* 0x081fe200078e02ff */
[----:B------:R-:W-:Y:S03]  /*13c30*/  @!P4 STG.E.U8 desc[UR36][R10.64+0x49], R23 ;  /* 0x000049170a00c986 */ /* 0x000fe6000c101124 */
[----:B------:R-:W-:Y:S01]  /*13c40*/  @!P1 IMAD R153, R153, R17, RZ ;  /* 0x0000001199999224 */ /* 0x000fe200078e02ff */
[----:B------:R0:W-:Y:S01]  /*13c50*/  @!P3 STG.E.U8 desc[UR36][R10.64+0x48], R3 ;  /* 0x000048030a00b986 */ /* 0x0001e2000c101124 */
[----:B------:R-:W-:-:S02]  /*13c60*/  ISETP.LT.OR P3, PT, R0, 0x52, !P2 ;  /* 0x000000520000780c */ /* 0x000fc40005761670 */
[C---:B------:R-:W-:Y:S01]  /*13c70*/  ISETP.LT.OR P4, PT, R0.reuse, 0x59, !P0 ;  /* 0x000000590000780c */ /* 0x040fe20004781670 */
[----:B------:R1:W-:Y:S01]  /*13c80*/  @!P5 STG.E.U8 desc[UR36][R4.64+0x50], R13 ;  /* 0x0000500d0400d986 */ /* 0x0003e2000c101124 */
[----:B------:R-:W-:-:S03]  /*13c90*/  ISETP.LT.OR P5, PT, R0, 0x5a, !P0 ;  /* 0x0000005a0000780c */ /* 0x000fc600047a1670 */
[----:B------:R3:W-:Y:S01]  /*13ca0*/  @!P6 STG.E.U8 desc[UR36][R4.64+0x51], R15 ;  /* 0x0000510f0400e986 */ /* 0x0007e2000c101124 */
[----:B------:R-:W-:-:S03]  /*13cb0*/  ISETP.LT.OR P6, PT, R0, 0x59, !P2 ;  /* 0x000000590000780c */ /* 0x000fc600057c1670 */
[----:B------:R-:W-:Y:S01]  /*13cc0*/  @!P1 STG.E.U8 desc[UR36][R10.64+0x50], R153 ;  /* 0x000050990a009986 */ /* 0x000fe2000c101124 */
[----:B------:R-:W-:Y:S01]  /*13cd0*/  ISETP.LT.OR P1, PT, R0, 0x5a, !P2 ;  /* 0x0000005a0000780c */ /* 0x000fe20005721670 */
[-C--:B0-----:R-:W-:Y:S02]  /*13ce0*/  @!P3 IMAD R3, R234, R17.reuse, RZ ;  /* 0x00000011ea03b224 */ /* 0x081fe400078e02ff */
[-C--:B------:R-:W-:Y:S02]  /*13cf0*/  @!P4 IMAD R21, R233, R17.reuse, RZ ;  /* 0x00000011e915c224 */ /* 0x080fe400078e02ff */
[-C--:B-1----:R-:W-:Y:S01]  /*13d00*/  @!P5 IMAD R13, R232, R17.reuse, RZ ;  /* 0x00000011e80dd224 */ /* 0x082fe200078e02ff */
[----:B------:R0:W-:Y:S03]  /*13d10*/  @!P3 STG.E.U8 desc[UR36][R10.64+0x51], R3 ;  /* 0x000051030a00b986 */ /* 0x0001e6000c101124 */
[----:B---3--:R-:W-:Y:S01]  /*13d20*/  @!P6 IMAD R15, R231, R17, RZ ;  /* 0x00000011e70fe224 */ /* 0x008fe200078e02ff */
[----:B------:R1:W-:Y:S01]  /*13d30*/  @!P4 STG.E.U8 desc[UR36][R4.64+0x58], R21 ;  /* 0x000058150400c986 */ /* 0x0003e2000c101124 */
[----:B------:R-:W-:-:S02]  /*13d40*/  ISETP.LT.OR P3, PT, R0, 0x61, !P0 ;  /* 0x000000610000780c */ /* 0x000fc40004761670 */
[----:B------:R-:W-:Y:S01]  /*13d50*/  @!P1 IMAD R23, R230, R17, RZ ;  /* 0x00000011e6179224 */ /* 0x000fe200078e02ff */
        /* <DEDUP_REMOVED lines=8> */
[-C--:B-1----:R-:W-:Y:S02]  /*13de0*/  @!P4 IMAD R21, R228, R17.reuse, RZ ;  /* 0x00000011e415c224 */ /* 0x082fe400078e02ff */
[-C--:B---3--:R-:W-:Y:S01]  /*13df0*/  @!P5 IMAD R13, R227, R17.reuse, RZ ;  /* 0x00000011e30dd224 */ /* 0x088fe200078e02ff */
[----:B------:R0:W-:Y:S03]  /*13e00*/  @!P3 STG.E.U8 desc[UR36][R4.64+0x60], R3 ;  /* 0x000060030400b986 */ /* 0x0001e6000c101124 */
[----:B----4-:R-:W-:Y:S01]  /*13e10*/  @!P6 IMAD R15, R226, R17, RZ ;  /* 0x00000011e20fe224 */ /* 0x010fe200078e02ff */
        /* <DEDUP_REMOVED lines=134> */
[-C--:B----4-:R-:W-:Y:S01]  /*14680*/  @!P6 IMAD R15, R181, R17.reuse, RZ ;  /* 0x00000011b50fe224 */ /* 0x090fe200078e02ff */
[----:B------:R1:W-:Y:S03]  /*14690*/  @!P4 STG.E.U8 desc[UR36][R10.64+0xb8], R21 ;  /* 0x0000b8150a00c986 */ /* 0x0003e6000c101124 */
[----:B------:R-:W-:Y:S01]  /*146a0*/  @!P1 IMAD R23, R180, R17, RZ ;  /* 0x00000011b4179224 */ /* 0x000fe200078e02ff */
[C---:B------:R-:W-:Y:S01]  /*146b0*/  ISETP.LT.OR P3, PT, R0.reuse, 0xc1, !P2 ;  /* 0x000000c10000780c */ /* 0x040fe20005761670 */
[----:B------:R3:W-:Y:S01]  /*146c0*/  @!P5 STG.E.U8 desc[UR36][R10.64+0xb9], R13 ;  /* 0x0000b90d0a00d986 */ /* 0x0007e2000c101124 */
[----:B------:R-:W-:-:S02]  /*146d0*/  ISETP.LT.OR P4, PT, R0, 0xc2, !P2 ;  /* 0x000000c20000780c */ /* 0x000fc40005781670 */
[C---:B------:R-:W-:Y:S01]  /*146e0*/  ISETP.LT.OR P5, PT, R0.reuse, 0xc9, !P0 ;  /* 0x000000c90000780c */ /* 0x040fe200047a1670 */
[----:B------:R4:W-:Y:S01]  /*146f0*/  @!P6 STG.E.U8 desc[UR36][R4.64+0xc0], R15 ;  /* 0x0000c00f0400e986 */ /* 0x0009e2000c101124 */
[----:B------:R-:W-:-:S03]  /*14700*/  ISETP.LT.OR P6, PT, R0, 0xca, !P0 ;  /* 0x000000ca0000780c */ /* 0x000fc600047c1670 */
[----:B------:R-:W-:Y:S01]  /*14710*/  @!P1 STG.E.U8 desc[UR36][R4.64+0xc1], R23 ;  /* 0x0000c11704009986 */ /* 0x000fe2000c101124 */
[----:B------:R-:W-:-:S03]  /*14720*/  ISETP.LT.OR P1, PT, R0, 0xc9, !P2 ;  /* 0x000000c90000780c */ /* 0x000fc60005721670 */
[-C--:B0-----:R-:W-:Y:S02]  /*14730*/  @!P3 IMAD R3, R179, R17.reuse, RZ ;  /* 0x00000011b303b224 */ /* 0x081fe400078e02ff */
[-C--:B-1----:R-:W-:Y:S02]  /*14740*/  @!P4 IMAD R21, R178, R17.reuse, RZ ;  /* 0x00000011b215c224 */ /* 0x082fe400078e02ff */
[-C--:B---3--:R-:W-:Y:S02]  /*14750*/  @!P5 IMAD R13, R177, R17.reuse, RZ ;  /* 0x00000011b10dd224 */ /* 0x088fe400078e02ff */
[-C--:B----4-:R-:W-:Y:S01]  /*14760*/  @!P6 IMAD R15, R176, R17.reuse, RZ ;  /* 0x00000011b00fe224 */ /* 0x090fe200078e02ff */
[----:B------:R0:W-:Y:S03]  /*14770*/  @!P3 STG.E.U8 desc[UR36][R10.64+0xc0], R3 ;  /* 0x0000c0030a00b986 */ /* 0x0001e6000c101124 */
        /* <DEDUP_REMOVED lines=36> */
[----:B------:R4:W-:Y:S04]  /*149c0*/  @!P6 STG.E.U8 desc[UR36][R10.64+0xd9], R15 ;  /* 0x0000d90f0a00e986 */ /* 0x0009e8000c101124 */
[----:B------:R-:W-:Y:S01]  /*149d0*/  @!P1 STG.E.U8 desc[UR36][R4.64+0xe0], R153 ;  /* 0x0000e09904009986 */ /* 0x000fe2000c101124 */
[C---:B------:R-:W-:Y:S02]  /*149e0*/  ISETP.LT.OR P1, PT, R0.reuse, 0xea, !P0 ;  /* 0x000000ea0000780c */ /* 0x040fe40004721670 */
[----:B------:R-:W-:Y:S01]  /*149f0*/  ISETP.LT.OR P6, PT, R0, 0xe9, !P0 ;  /* 0x000000e90000780c */ /* 0x000fe200047c1670 */
[-C--:B0-----:R-:W-:Y:S02]  /*14a00*/  @!P3 IMAD R3, R164, R17.reuse, RZ ;  /* 0x00000011a403b224 */ /* 0x081fe400078e02ff */
[----:B-1----:R-:W-:-:S02]  /*14a10*/  @!P4 IMAD R21, R163, R17, RZ ;  /* 0x00000011a315c224 */ /* 0x002fc400078e02ff */
[----:B---3--:R-:W-:Y:S01]  /*14a20*/  @!P5 IMAD R13, R162, R17, RZ ;  /* 0x00000011a20dd224 */ /* 0x008fe200078e02ff */
[----:B------:R0:W-:Y:S01]  /*14a30*/  @!P3 STG.E.U8 desc[UR36][R4.64+0xe1], R3 ;  /* 0x0000e1030400b986 */ /* 0x0001e2000c101124 */
[----:B------:R-:W-:-:S04]  /*14a40*/  ISETP.LT.OR P3, PT, R0, 0xe9, !P2 ;  /* 0x000000e90000780c */ /* 0x000fc80005761670 */
[-C--:B------:R-:W-:Y:S01]  /*14a50*/  @!P1 IMAD R23, R160, R17.reuse, RZ ;  /* 0x00000011a0179224 */ /* 0x080fe200078e02ff */
[----:B------:R2:W-:Y:S01]  /*14a60*/  @!P4 STG.E.U8 desc[UR36][R10.64+0xe0], R21 ;  /* 0x0000e0150a00c986 */ /* 0x0005e2000c101124 */
[----:B----4-:R-:W-:Y:S01]  /*14a70*/  @!P6 IMAD R15, R161, R17, RZ ;  /* 0x00000011a10fe224 */ /* 0x010fe200078e02ff */
[C---:B------:R-:W-:Y:S02]  /*14a80*/  ISETP.LT.OR P4, PT, R0.reuse, 0xea, !P2 ;  /* 0x000000ea0000780c */ /* 0x040fe40005781670 */
[----:B------:R1:W-:Y:S01]  /*14a90*/  @!P5 STG.E.U8 desc[UR36][R10.64+0xe1], R13 ;  /* 0x0000e10d0a00d986 */ /* 0x0003e2000c101124 */
[----:B------:R-:W-:-:S03]  /*14aa0*/  ISETP.LT.OR P5, PT, R0, 0xf1, !P0 ;  /* 0x000000f10000780c */ /* 0x000fc600047a1670 */
[----:B------:R-:W-:Y:S01]  /*14ab0*/  @!P1 STG.E.U8 desc[UR36][R4.64+0xe9], R23 ;  /* 0x0000e91704009986 */ /* 0x000fe2000c101124 */
[----:B------:R-:W-:-:S03]  /*14ac0*/  ISETP.LT.OR P1, PT, R0, 0xf2, !P0 ;  /* 0x000000f20000780c */ /* 0x000fc60004721670 */
[----:B------:R3:W-:Y:S01]  /*14ad0*/  @!P6 STG.E.U8 desc[UR36][R4.64+0xe8], R15 ;  /* 0x0000e80f0400e986 */ /* 0x0007e2000c101124 */
[----:B------:R-:W-:Y:S01]  /*14ae0*/  ISETP.LT.OR P6, PT, R0, 0xf1, !P2 ;  /* 0x000000f10000780c */ /* 0x000fe200057c1670 */
[-C--:B0-----:R-:W-:Y:S02]  /*14af0*/  @!P3 IMAD R3, R159, R17.reuse, RZ ;  /* 0x000000119f03b224 */ /* 0x081fe400078e02ff */
[-C--:B--2---:R-:W-:Y:S02]  /*14b00*/  @!P4 IMAD R21, R158, R17.reuse, RZ ;  /* 0x000000119e15c224 */ /* 0x084fe400078e02ff */
[-C--:B-1----:R-:W-:Y:S01]  /*14b10*/  @!P5 IMAD R13, R157, R17.reuse, RZ ;  /* 0x000000119d0dd224 */ /* 0x082fe200078e02ff */
[----:B------:R0:W-:Y:S01]  /*14b20*/  @!P3 STG.E.U8 desc[UR36][R10.64+0xe8], R3 ;  /* 0x0000e8030a00b986 */ /* 0x0001e2000c101124 */
[----:B------:R-:W-:Y:S02]  /*14b30*/  ISETP.LT.OR P3, PT, R0, 0xf2, !P2 ;  /* 0x000000f20000780c */ /* 0x000fe40005761670 */
[-C--:B---3--:R-:W-:Y:S01]  /*14b40*/  @!P1 IMAD R15, R156, R17.reuse, RZ ;  /* 0x000000119c0f9224 */ /* 0x088fe200078e02ff */
[----:B------:R1:W-:Y:S03]  /*14b50*/  @!P4 STG.E.U8 desc[UR36][R10.64+0xe9], R21 ;  /* 0x0000e9150a00c986 */ /* 0x0003e6000c101124 */
[----:B------:R-:W-:Y:S01]  /*14b60*/  @!P6 IMAD R23, R155, R17, RZ ;  /* 0x000000119b17e224 */ /* 0x000fe200078e02ff */
[C---:B------:R-:W-:Y:S01]  /*14b70*/  ISETP.LT.OR P4, PT, R0.reuse, 0xf9, !P0 ;  /* 0x000000f90000780c */ /* 0x040fe20004781670 */
[----:B------:R-:W-:Y:S01]  /*14b80*/  @!P1 STG.E.U8 desc[UR36][R4.64+0xf1], R15 ;  /* 0x0000f10f04009986 */ /* 0x000fe2000c101124 */
[----:B------:R-:W-:-:S02]  /*14b90*/  ISETP.LT.OR P0, PT, R0, 0xfa, !P0 ;  /* 0x000000fa0000780c */ /* 0x000fc40004701670 */
[C---:B------:R-:W-:Y:S01]  /*14ba0*/  ISETP.GE.AND P1, PT, R19.reuse, 0x81, PT ;  /* 0x000000811300780c */ /* 0x040fe20003f26270 */
[----:B------:R2:W-:Y:S01]  /*14bb0*/  @!P5 STG.E.U8 desc[UR36][R4.64+0xf0], R13 ;  /* 0x0000f00d0400d986 */ /* 0x0005e2000c101124 */
[C---:B------:R-:W-:Y:S02]  /*14bc0*/  ISETP.LT.OR P5, PT, R0.reuse, 0xf9, !P2 ;  /* 0x000000f90000780c */ /* 0x040fe400057a1670 */
[C---:B------:R-:W-:Y:S01]  /*14bd0*/  ISETP.LT.OR P2, PT, R0.reuse, 0xfa, !P2 ;  /* 0x000000fa0000780c */ /* 0x040fe20005741670 */
[----:B------:R-:W-:Y:S01]  /*14be0*/  @!P6 STG.E.U8 desc[UR36][R10.64+0xf0], R23 ;  /* 0x0000f0170a00e986 */ /* 0x000fe2000c101124 */
[----:B------:R-:W-:Y:S01]  /*14bf0*/  ISETP.LT.OR P6, PT, R0, 0x1, !P1 ;  /* 0x000000010000780c */ /* 0x000fe20004fc1670 */
[-C--:B0-----:R-:W-:Y:S02]  /*14c00*/  @!P3 IMAD R3, R154, R17.reuse, RZ ;  /* 0x000000119a03b224 */ /* 0x081fe400078e02ff */
[-C--:B-1----:R-:W-:Y:S02]  /*14c10*/  @!P4 IMAD R21, R152, R17.reuse, RZ ;  /* 0x000000119815c224 */ /* 0x082fe400078e02ff */
[----:B------:R-:W-:Y:S01]  /*14c20*/  @!P0 IMAD R153, R22, R17, RZ ;  /* 0x0000001116998224 */ /* 0x000fe200078e02ff */
[----:B------:R0:W-:Y:S01]  /*14c30*/  @!P3 STG.E.U8 desc[UR36][R10.64+0xf1], R3 ;  /* 0x0000f1030a00b986 */ /* 0x0001e2000c101124 */
[----:B------:R-:W-:-:S02]  /*14c40*/  ISETP.GE.AND P3, PT, R19, 0x89, PT ;  /* 0x000000891300780c */ /* 0x000fc40003f66270 */
[-C--:B--2---:R-:W-:Y:S02]  /*14c50*/  @!P5 IMAD R13, R20, R17.reuse, RZ ;  /* 0x00000011140dd224 */ /* 0x084fe400078e02ff */
[-C--:B------:R-:W-:Y:S01]  /*14c60*/  @!P2 IMAD R15, R14, R17.reuse, RZ ;  /* 0x000000110e0fa224 */ /* 0x080fe200078e02ff */
[----:B------:R-:W-:Y:S01]  /*14c70*/  @!P0 STG.E.U8 desc[UR36][R4.64+0xf9], R153 ;  /* 0x0000f99904008986 */ /* 0x000fe2000c101124 */
[----:B------:R-:W-:Y:S01]  /*14c80*/  @!P6 IMAD R19, R24, R17, RZ ;  /* 0x000000111813e224 */ /* 0x000fe200078e02ff */
[C---:B------:R-:W-:Y:S02]  /*14c90*/  ISETP.LT.OR P0, PT, R0.reuse, 0x2, !P1 ;  /* 0x000000020000780c */ /* 0x040fe40004f01670 */
[----:B------:R1:W-:Y:S01]  /*14ca0*/  @!P4 STG.E.U8 desc[UR36][R4.64+0xf8], R21 ;  /* 0x0000f8150400c986 */ /* 0x0003e2000c101124 */
[----:B------:R-:W-:-:S03]  /*14cb0*/  ISETP.LT.OR P4, PT, R0, 0x1, !P3 ;  /* 0x000000010000780c */ /* 0x000fc60005f81670 */
[----:B------:R-:W-:Y:S01]  /*14cc0*/  @!P5 STG.E.U8 desc[UR36][R10.64+0xf8], R13 ;  /* 0x0000f80d0a00d986 */ /* 0x000fe2000c101124 */
[----:B------:R-:W-:-:S03]  /*14cd0*/  ISETP.LT.OR P5, PT, R0, 0x2, !P3 ;  /* 0x000000020000780c */ /* 0x000fc60005fa1670 */
[----:B------:R-:W-:Y:S01]  /*14ce0*/  @!P2 STG.E.U8 desc[UR36][R10.64+0xf9], R15 ;  /* 0x0000f90f0a00a986 */ /* 0x000fe2000c101124 */
[----:B------:R-:W-:-:S03]  /*14cf0*/  ISETP.LT.OR P2, PT, R0, 0x9, !P1 ;  /* 0x000000090000780c */ /* 0x000fc60004f41670 */
[----:B------:R-:W-:Y:S01]  /*14d00*/  @!P6 STG.E.U8 desc[UR36][R6.64], R19 ;  /* 0x000000130600e986 */ /* 0x000fe2000c101124 */
[----:B------:R-:W-:Y:S01]  /*14d10*/  ISETP.LT.OR P6, PT, R0, 0xa, !P1 ;  /* 0x0000000a0000780c */ /* 0x000fe20004fc1670 */
[-C--:B------:R-:W-:Y:S02]  /*14d20*/  @!P0 IMAD R25, R25, R17.reuse, RZ ;  /* 0x0000001119198224 */ /* 0x080fe400078e02ff */
[-C--:B0-----:R-:W-:Y:S02]  /*14d30*/  @!P4 IMAD R3, R26, R17.reuse, RZ ;  /* 0x000000111a03c224 */ /* 0x081fe400078e02ff */
[-C--:B------:R-:W-:Y:S01]  /*14d40*/  @!P5 IMAD R27, R27, R17.reuse, RZ ;  /* 0x000000111b1bd224 */ /* 0x080fe200078e02ff */
[----:B------:R-:W-:Y:S03]  /*14d50*/  @!P0 STG.E.U8 desc[UR36][R6.64+0x1], R25 ;  /* 0x0000011906008986 */ /* 0x000fe6000c101124 */
[----:B-1----:R-:W-:Y:S01]  /*14d60*/  @!P2 IMAD R5, R28, R17, RZ ;  /* 0x000000111c05a224 */ /* 0x002fe200078e02ff */
[----:B------:R0:W-:Y:S01]  /*14d70*/  @!P4 STG.E.U8 desc[UR36][R8.64], R3 ;  /* 0x000000030800c986 */ /* 0x0001e2000c101124 */
[----:B------:R-:W-:-:S02]  /*14d80*/  ISETP.LT.OR P0, PT, R0, 0xa, !P3 ;  /* 0x0000000a0000780c */ /* 0x000fc40005f01670 */
[----:B------:R-:W-:Y:S01]  /*14d90*/  @!P6 IMAD R29, R29, R17, RZ ;  /* 0x000000111d1de224 */ /* 0x000fe200078e02ff */
[C---:B------:R-:W-:Y:S01]  /*14da0*/  ISETP.LT.OR P4, PT, R0.reuse, 0x9, !P3 ;  /* 0x000000090000780c */ /* 0x040fe20005f81670 */
[----:B------:R-:W-:Y:S01]  /*14db0*/  @!P5 STG.E.U8 desc[UR36][R8.64+0x1], R27 ;  /* 0x0000011b0800d986 */ /* 0x000fe2000c101124 */
[----:B------:R-:W-:-:S03]  /*14dc0*/  ISETP.LT.OR P5, PT, R0, 0x11, !P1 ;  /* 0x000000110000780c */ /* 0x000fc60004fa1670 */
[----:B------:R1:W-:Y:S01]  /*14dd0*/  @!P2 STG.E.U8 desc[UR36][R6.64+0x8], R5 ;  /* 0x000008050600a986 */ /* 0x0003e2000c101124 */
[----:B------:R-:W-:-:S03]  /*14de0*/  ISETP.LT.OR P2, PT, R0, 0x12, !P1 ;  /* 0x000000120000780c */ /* 0x000fc60004f41670 */
[----:B------:R-:W-:Y:S01]  /*14df0*/  @!P6 STG.E.U8 desc[UR36][R6.64+0x9], R29 ;  /* 0x0000091d0600e986 */ /* 0x000fe2000c101124 */
[----:B------:R-:W-:Y:S01]  /*14e00*/  ISETP.LT.OR P6, PT, R0, 0x11, !P3 ;  /* 0x000000110000780c */ /* 0x000fe20005fc1670 */
[-C--:B------:R-:W-:Y:S02]  /*14e10*/  @!P0 IMAD R31, R31, R17.reuse, RZ ;  /* 0x000000111f1f8224 */ /* 0x080fe400078e02ff */
[-C--:B0-----:R-:W-:Y:S02]  /*14e20*/  @!P4 IMAD R3, R30, R17.reuse, RZ ;  /* 0x000000111e03c224 */ /* 0x081fe400078e02ff */
[-C--:B------:R-:W-:Y:S01]  /*14e30*/  @!P5 IMAD R11, R32, R17.reuse, RZ ;  /* 0x00000011200bd224 */ /* 0x080fe200078e02ff */
[----:B------:R-:W-:Y:S03]  /*14e40*/  @!P0 STG.E.U8 desc[UR36][R8.64+0x9], R31 ;  /* 0x0000091f08008986 */ /* 0x000fe6000c101124 */
[----:B------:R-:W-:Y:S01]  /*14e50*/  @!P2 IMAD R33, R33, R17, RZ ;  /* 0x000000112121a224 */ /* 0x000fe200078e02ff */
[----:B------:R0:W-:Y:S01]  /*14e60*/  @!P4 STG.E.U8 desc[UR36][R8.64+0x8], R3 ;  /* 0x000008030800c986 */ /* 0x0001e2000c101124 */
[----:B------:R-:W-:-:S02]  /*14e70*/  ISETP.LT.OR P0, PT, R0, 0x12, !P3 ;  /* 0x000000120000780c */ /* 0x000fc40005f01670 */
[----:B-1----:R-:W-:Y:S01]  /*14e80*/  @!P6 IMAD R5, R34, R17, RZ ;  /* 0x000000112205e224 */ /* 0x002fe200078e02ff */
[C---:B------:R-:W-:Y:S01]  /*14e90*/  ISETP.LT.OR P4, PT, R0.reuse, 0x19, !P1 ;  /* 0x000000190000780c */ /* 0x040fe20004f81670 */
[----:B------:R-:W-:Y:S01]  /*14ea0*/  @!P5 STG.E.U8 desc[UR36][R6.64+0x10], R11 ;  /* 0x0000100b0600d986 */ /* 0x000fe2000c101124 */
[----:B------:R-:W-:-:S03]  /*14eb0*/  ISETP.LT.OR P5, PT, R0, 0x1a, !P1 ;  /* 0x0000001a0000780c */ /* 0x000fc60004fa1670 */
[----:B------:R-:W-:Y:S01]  /*14ec0*/  @!P2 STG.E.U8 desc[UR36][R6.64+0x11], R33 ;  /* 0x000011210600a986 */ /* 0x000fe2000c101124 */
[----:B------:R-:W-:-:S03]  /*14ed0*/  ISETP.LT.OR P2, PT, R0, 0x19, !P3 ;  /* 0x000000190000780c */ /* 0x000fc60005f41670 */
[----:B------:R1:W-:Y:S01]  /*14ee0*/  @!P6 STG.E.U8 desc[UR36][R8.64+0x10], R5 ;  /* 0x000010050800e986 */ /* 0x0003e2000c101124 */
[----:B------:R-:W-:Y:S01]  /*14ef0*/  ISETP.LT.OR P6, PT, R0, 0x1a, !P3 ;  /* 0x0000001a0000780c */ /* 0x000fe20005fc1670 */
[-C--:B------:R-:W-:Y:S02]  /*14f00*/  @!P0 IMAD R35, R35, R17.reuse, RZ ;  /* 0x0000001123238224 */ /* 0x080fe400078e02ff */
[-C--:B0-----:R-:W-:Y:S02]  /*14f10*/  @!P4 IMAD R3, R36, R17.reuse, RZ ;  /* 0x000000112403c224 */ /* 0x081fe400078e02ff */
[-C--:B------:R-:W-:Y:S01]  /*14f20*/  @!P5 IMAD R37, R37, R17.reuse, RZ ;  /* 0x000000112525d224 */ /* 0x080fe200078e02ff */
[----:B------:R-:W-:Y:S01]  /*14f30*/  @!P0 STG.E.U8 desc[UR36][R8.64+0x11], R35 ;  /* 0x0000112308008986 */ /* 0x000fe2000c101124 */
[----:B------:R-:W-:Y:S02]  /*14f40*/  ISETP.LT.OR P0, PT, R0, 0x22, !P1 ;  /* 0x000000220000780c */ /* 0x000fe40004f01670 */
[----:B-1----:R-:W-:-:S04]  /*14f50*/  @!P2 IMAD R5, R38, R17, RZ ;  /* 0x000000112605a224 */ /* 0x002fc800078e02ff */
[----:B------:R-:W-:Y:S01]  /*14f60*/  @!P6 IMAD R39, R39, R17, RZ ;  /* 0x000000112727e224 */ /* 0x000fe200078e02ff */
[----:B------:R0:W-:Y:S01]  /*14f70*/  @!P4 STG.E.U8 desc[UR36][R6.64+0x18], R3 ;  /* 0x000018030600c986 */ /* 0x0001e2000c101124 */
[----:B------:R-:W-:-:S03]  /*14f80*/  ISETP.LT.OR P4, PT, R0, 0x21, !P1 ;  /* 0x000000210000780c */ /* 0x000fc60004f81670 */
        /* <DEDUP_REMOVED lines=216> */
[-C--:B0-----:R-:W-:Y:S02]  /*15d10*/  @!P4 IMAD R3, R110, R17.reuse, RZ ;  /* 0x000000116e03c224 */ /* 0x081fe400078e02ff */
[-C--:B------:R-:W-:Y:S02]  /*15d20*/  @!P0 IMAD R111, R111, R17.reuse, RZ ;  /* 0x000000116f6f8224 */ /* 0x080fe400078e02ff */
[-C--:B------:R-:W-:Y:S01]  /*15d30*/  @!P5 IMAD R11, R112, R17.reuse, RZ ;  /* 0x00000011700bd224 */ /* 0x080fe200078e02ff */
[----:B------:R0:W-:Y:S03]  /*15d40*/  @!P4 STG.E.U8 desc[UR36][R8.64+0xa8], R3 ;  /* 0x0000a8030800c986 */ /* 0x0001e6000c101124 */
[-C--:B------:R-:W-:Y:S01]  /*15d50*/  @!P2 IMAD R113, R113, R17.reuse, RZ ;  /* 0x000000117171a224 */ /* 0x080fe200078e02ff */
[----:B------:R-:W-:Y:S03]  /*15d60*/  @!P0 STG.E.U8 desc[UR36][R8.64+0xa9], R111 ;  /* 0x0000a96f08008986 */ /* 0x000fe6000c101124 */
[----:B-1----:R-:W-:Y:S01]  /*15d70*/  @!P6 IMAD R5, R114, R17, RZ ;  /* 0x000000117205e224 */ /* 0x002fe200078e02ff */
[C---:B------:R-:W-:Y:S01]  /*15d80*/  ISETP.LT.OR P0, PT, R0.reuse, 0xb2, !P3 ;  /* 0x000000b20000780c */ /* 0x040fe20005f01670 */
[----:B------:R-:W-:Y:S01]  /*15d90*/  @!P5 STG.E.U8 desc[UR36][R6.64+0xb0], R11 ;  /* 0x0000b00b0600d986 */ /* 0x000fe2000c101124 */
[----:B------:R-:W-:-:S02]  /*15da0*/  ISETP.LT.OR P5, PT, R0, 0xba, !P1 ;  /* 0x000000ba0000780c */ /* 0x000fc40004fa1670 */
[C---:B------:R-:W-:Y:S01]  /*15db0*/  ISETP.LT.OR P4, PT, R0.reuse, 0xb9, !P1 ;  /* 0x000000b90000780c */ /* 0x040fe20004f81670 */
[----:B------:R-:W-:Y:S01]  /*15dc0*/  @!P2 STG.E.U8 desc[UR36][R6.64+0xb1], R113 ;  /* 0x0000b1710600a986 */ /* 0x000fe2000c101124 */
[----:B------:R-:W-:-:S03]  /*15dd0*/  ISETP.LT.OR P2, PT, R0, 0xb9, !P3 ;  /* 0x000000b90000780c */ /* 0x000fc60005f41670 */
[----:B------:R1:W-:Y:S01]  /*15de0*/  @!P6 STG.E.U8 desc[UR36][R8.64+0xb0], R5 ;  /* 0x0000b0050800e986 */ /* 0x0003e2000c101124 */
[----:B------:R-:W-:-:S03]  /*15df0*/  ISETP.LT.OR P6, PT, R0, 0xba, !P3 ;  /* 0x000000ba0000780c */ /* 0x000fc60005fc1670 */
[-C--:B------:R-:W-:Y:S02]  /*15e00*/  @!P0 IMAD R115, R115, R17.reuse, RZ ;  /* 0x0000001173738224 */ /* 0x080fe400078e02ff */
[-C--:B------:R-:W-:Y:S02]  /*15e10*/  @!P5 IMAD R117, R117, R17.reuse, RZ ;  /* 0x000000117575d224 */ /* 0x080fe400078e02ff */
[-C--:B0-----:R-:W-:Y:S01]  /*15e20*/  @!P4 IMAD R3, R116, R17.reuse, RZ ;  /* 0x000000117403c224 */ /* 0x081fe200078e02ff */
[----:B------:R-:W-:Y:S01]  /*15e30*/  @!P0 STG.E.U8 desc[UR36][R8.64+0xb1], R115 ;  /* 0x0000b17308008986 */ /* 0x000fe2000c101124 */
[----:B------:R-:W-:Y:S01]  /*15e40*/  ISETP.LT.OR P0, PT, R0, 0xc1, !P1 ;  /* 0x000000c10000780c */ /* 0x000fe20004f01670 */
[----:B-1----:R-:W-:-:S03]  /*15e50*/  @!P2 IMAD R5, R118, R17, RZ ;  /* 0x000000117605a224 */ /* 0x002fc600078e02ff */
[----:B------:R-:W-:Y:S01]  /*15e60*/  @!P6 IMAD R119, R119, R17, RZ ;  /* 0x000000117777e224 */ /* 0x000fe200078e02ff */
[----:B------:R-:W-:Y:S01]  /*15e70*/  @!P5 STG.E.U8 desc[UR36][R6.64+0xb9], R117 ;  /* 0x0000b9750600d986 */ /* 0x000fe2000c101124 */
[----:B------:R-:W-:-:S03]  /*15e80*/  ISETP.LT.OR P5, PT, R0, 0xc2, !P1 ;  /* 0x000000c20000780c */ /* 0x000fc60004fa1670 */
[----:B------:R0:W-:Y:S01]  /*15e90*/  @!P4 STG.E.U8 desc[UR36][R6.64+0xb8], R3 ;  /* 0x0000b8030600c986 */ /* 0x0001e2000c101124 */
[----:B------:R-:W-:-:S03]  /*15ea0*/  ISETP.LT.OR P4, PT, R0, 0xc1, !P3 ;  /* 0x000000c10000780c */ /* 0x000fc60005f81670 */
[----:B------:R-:W-:Y:S01]  /*15eb0*/  @!P6 STG.E.U8 desc[UR36][R8.64+0xb9], R119 ;  /* 0x0000b9770800e986 */ /* 0x000fe2000c101124 */
[----:B------:R-:W-:-:S03]  /*15ec0*/  ISETP.LT.OR P6, PT, R0, 0xc2, !P3 ;  /* 0x000000c20000780c */ /* 0x000fc60005fc1670 */
[----:B------:R1:W-:Y:S01]  /*15ed0*/  @!P2 STG.E.U8 desc[UR36][R8.64+0xb8], R5 ;  /* 0x0000b8050800a986 */ /* 0x0003e2000c101124 */
[----:B------:R-:W-:Y:S01]  /*15ee0*/  ISETP.LT.OR P2, PT, R0, 0xc9, !P1 ;  /* 0x000000c90000780c */ /* 0x000fe20004f41670 */
[-C--:B------:R-:W-:Y:S02]  /*15ef0*/  @!P0 IMAD R11, R120, R17.reuse, RZ ;  /* 0x00000011780b8224 */ /* 0x080fe400078e02ff */
[-C--:B------:R-:W-:Y:S02]  /*15f00*/  @!P5 IMAD R121, R121, R17.reuse, RZ ;  /* 0x000000117979d224 */ /* 0x080fe400078e02ff */
[-C--:B0-----:R-:W-:Y:S01]  /*15f10*/  @!P4 IMAD R3, R122, R17.reuse, RZ ;  /* 0x000000117a03c224 */ /* 0x081fe200078e02ff */
[----:B------:R0:W-:Y:S03]  /*15f20*/  @!P0 STG.E.U8 desc[UR36][R6.64+0xc0], R11 ;  /* 0x0000c00b06008986 */ /* 0x0001e6000c101124 */
[-C--:B------:R-:W-:Y:S01]  /*15f30*/  @!P6 IMAD R123, R123, R17.reuse, RZ ;  /* 0x000000117b7be224 */ /* 0x080fe200078e02ff */
[----:B------:R-:W-:Y:S01]  /*15f40*/  ISETP.LT.OR P0, PT, R0, 0xca, !P1 ;  /* 0x000000ca0000780c */ /* 0x000fe20004f01670 */
[----:B------:R-:W-:Y:S02]  /*15f50*/  @!P5 STG.E.U8 desc[UR36][R6.64+0xc1], R121 ;  /* 0x0000c1790600d986 */ /* 0x000fe4000c101124 */
[----:B-1----:R-:W-:Y:S01]  /*15f60*/  @!P2 IMAD R5, R124, R17, RZ ;  /* 0x000000117c05a224 */ /* 0x002fe200078e02ff */
[C---:B------:R-:W-:Y:S01]  /*15f70*/  ISETP.LT.OR P5, PT, R0.reuse, 0xc9, !P3 ;  /* 0x000000c90000780c */ /* 0x040fe20005fa1670 */
[----:B------:R1:W-:Y:S01]  /*15f80*/  @!P4 STG.E.U8 desc[UR36][R8.64+0xc0], R3 ;  /* 0x0000c0030800c986 */ /* 0x0003e2000c101124 */
        /* <DEDUP_REMOVED lines=8> */
[----:B------:R-:W-:Y:S03]  /*16010*/  @!P0 STG.E.U8 desc[UR36][R6.64+0xc9], R125 ;  /* 0x0000c97d06008986 */ /* 0x000fe6000c101124 */
[-C--:B-1----:R-:W-:Y:S01]  /*16020*/  @!P6 IMAD R3, R128, R17.reuse, RZ ;  /* 0x000000118003e224 */ /* 0x082fe200078e02ff */
[----:B------:R0:W-:Y:S03]  /*16030*/  @!P5 STG.E.U8 desc[UR36][R8.64+0xc8], R11 ;  /* 0x0000c80b0800d986 */ /* 0x0001e6000c101124 */
[----:B------:R-:W-:Y:S01]  /*16040*/  @!P2 IMAD R129, R129, R17, RZ ;  /* 0x000000118181a224 */ /* 0x000fe200078e02ff */
[C---:B------:R-:W-:Y:S01]  /*16050*/  ISETP.LT.OR P0, PT, R0.reuse, 0xd1, !P3 ;  /* 0x000000d10000780c */ /* 0x040fe20005f01670 */
[----:B------:R-:W-:Y:S01]  /*16060*/  @!P4 STG.E.U8 desc[UR36][R8.64+0xc9], R127 ;  /* 0x0000c97f0800c986 */ /* 0x000fe2000c101124 */
[----:B------:R-:W-:-:S02]  /*16070*/  ISETP.LT.OR P5, PT, R0, 0xd2, !P3 ;  /* 0x000000d20000780c */ /* 0x000fc40005fa1670 */
[C---:B------:R-:W-:Y:S01]  /*16080*/  ISETP.LT.OR P4, PT, R0.reuse, 0xd9, !P1 ;  /* 0x000000d90000780c */ /* 0x040fe20004f81670 */
[----:B------:R1:W-:Y:S01]  /*16090*/  @!P6 STG.E.U8 desc[UR36][R6.64+0xd0], R3 ;  /* 0x0000d0030600e986 */ /* 0x0003e2000c101124 */
[----:B------:R-:W-:-:S03]  /*160a0*/  ISETP.LT.OR P6, PT, R0, 0xda, !P1 ;  /* 0x000000da0000780c */ /* 0x000fc60004fc1670 */
[----:B------:R-:W-:Y:S01]  /*160b0*/  @!P2 STG.E.U8 desc[UR36][R6.64+0xd1], R129 ;  /* 0x0000d1810600a986 */ /* 0x000fe2000c101124 */
[----:B------:R-:W-:-:S03]  /*160c0*/  ISETP.LT.OR P2, PT, R0, 0xd9, !P3 ;  /* 0x000000d90000780c */ /* 0x000fc60005f41670 */
[-C--:B--2---:R-:W-:Y:S02]  /*160d0*/  @!P0 IMAD R5, R130, R17.reuse, RZ ;  /* 0x0000001182058224 */ /* 0x084fe400078e02ff */
[-C--:B------:R-:W-:Y:S02]  /*160e0*/  @!P5 IMAD R131, R131, R17.reuse, RZ ;  /* 0x000000118383d224 */ /* 0x080fe400078e02ff */
[-C--:B0-----:R-:W-:Y:S02]  /*160f0*/  @!P4 IMAD R11, R132, R17.reuse, RZ ;  /* 0x00000011840bc224 */ /* 0x081fe400078e02ff */
[-C--:B------:R-:W-:Y:S01]  /*16100*/  @!P6 IMAD R133, R133, R17.reuse, RZ ;  /* 0x000000118585e224 */ /* 0x080fe200078e02ff */
[----:B------:R0:W-:Y:S03]  /*16110*/  @!P0 STG.E.U8 desc[UR36][R8.64+0xd0], R5 ;  /* 0x0000d00508008986 */ /* 0x0001e6000c101124 */
[----:B-1----:R-:W-:Y:S01]  /*16120*/  @!P2 IMAD R3, R134, R17, RZ ;  /* 0x000000118603a224 */ /* 0x002fe200078e02ff */
[----:B------:R-:W-:Y:S01]  /*16130*/  @!P5 STG.E.U8 desc[UR36][R8.64+0xd1], R131 ;  /* 0x0000d1830800d986 */ /* 0x000fe2000c101124 */
[----:B------:R-:W-:-:S02]  /*16140*/  ISETP.LT.OR P0, PT, R0, 0xda, !P3 ;  /* 0x000000da0000780c */ /* 0x000fc40005f01670 */
        /* <DEDUP_REMOVED lines=14> */
[----:B------:R-:W-:Y:S01]  /*16230*/  @!P4 STG.E.U8 desc[UR36][R6.64+0xe1], R137 ;  /* 0x0000e1890600c986 */ /* 0x000fe2000c101124 */
[----:B------:R-:W-:-:S02]  /*16240*/  ISETP.LT.OR P0, PT, R0, 0xe9, !P1 ;  /* 0x000000e90000780c */ /* 0x000fc40004f01670 */
[C---:B------:R-:W-:Y:S01]  /*16250*/  ISETP.LT.OR P4, PT, R0.reuse, 0xea, !P1 ;  /* 0x000000ea0000780c */ /* 0x040fe20004f81670 */
[----:B------:R1:W-:Y:S01]  /*16260*/  @!P6 STG.E.U8 desc[UR36][R8.64+0xe0], R11 ;  /* 0x0000e00b0800e986 */ /* 0x0003e2000c101124 */
[C---:B------:R-:W-:Y:S02]  /*16270*/  ISETP.LT.OR P6, PT, R0.reuse, 0xe9, !P3 ;  /* 0x000000e90000780c */ /* 0x040fe40005fc1670 */
[C---:B------:R-:W-:Y:S01]  /*16280*/  ISETP.LT.OR P5, PT, R0.reuse, 0xea, !P3 ;  /* 0x000000ea0000780c */ /* 0x040fe20005fa1670 */
[----:B------:R-:W-:Y:S01]  /*16290*/  @!P2 STG.E.U8 desc[UR36][R8.64+0xe1], R139 ;  /* 0x0000e18b0800a986 */ /* 0x000fe2000c101124 */
[----:B------:R-:W-:-:S05]  /*162a0*/  ISETP.LT.OR P2, PT, R0, 0xf1, !P1 ;  /* 0x000000f10000780c */ /* 0x000fca0004f41670 */
[-C--:B--2---:R-:W-:Y:S02]  /*162b0*/  @!P0 IMAD R3, R140, R17.reuse, RZ ;  /* 0x000000118c038224 */ /* 0x084fe400078e02ff */
[-C--:B------:R-:W-:Y:S02]  /*162c0*/  @!P4 IMAD R141, R141, R17.reuse, RZ ;  /* 0x000000118d8dc224 */ /* 0x080fe400078e02ff */
[-C--:B0-----:R-:W-:Y:S02]  /*162d0*/  @!P6 IMAD R5, R142, R17.reuse, RZ ;  /* 0x000000118e05e224 */ /* 0x081fe400078e02ff */
[-C--:B------:R-:W-:Y:S02]  /*162e0*/  @!P5 IMAD R143, R143, R17.reuse, RZ ;  /* 0x000000118f8fd224 */ /* 0x080fe400078e02ff */
[----:B-1----:R-:W-:Y:S01]  /*162f0*/  @!P2 IMAD R11, R144, R17, RZ ;  /* 0x00000011900ba224 */ /* 0x002fe200078e02ff */
[----:B------:R0:W-:Y:S01]  /*16300*/  @!P0 STG.E.U8 desc[UR36][R6.64+0xe8], R3 ;  /* 0x0000e80306008986 */ /* 0x0001e2000c101124 */
[----:B------:R-:W-:-:S03]  /*16310*/  ISETP.LT.OR P0, PT, R0, 0xf2, !P1 ;  /* 0x000000f20000780c */ /* 0x000fc60004f01670 */
[----:B------:R-:W-:Y:S01]  /*16320*/  @!P4 STG.E.U8 desc[UR36][R6.64+0xe9], R141 ;  /* 0x0000e98d0600c986 */ /* 0x000fe2000c101124 */
[----:B------:R-:W-:-:S03]  /*16330*/  ISETP.LT.OR P4, PT, R0, 0xf1, !P3 ;  /* 0x000000f10000780c */ /* 0x000fc60005f81670 */
[----:B------:R-:W-:Y:S01]  /*16340*/  @!P6 STG.E.U8 desc[UR36][R8.64+0xe8], R5 ;  /* 0x0000e8050800e986 */ /* 0x000fe2000c101124 */
[----:B------:R-:W-:-:S03]  /*16350*/  ISETP.LT.OR P6, PT, R0, 0xf2, !P3 ;  /* 0x000000f20000780c */ /* 0x000fc60005fc1670 */
[----:B------:R-:W-:Y:S01]  /*16360*/  @!P5 STG.E.U8 desc[UR36][R8.64+0xe9], R143 ;  /* 0x0000e98f0800d986 */ /* 0x000fe2000c101124 */
[----:B------:R-:W-:-:S03]  /*16370*/  ISETP.LT.OR P5, PT, R0, 0xf9, !P3 ;  /* 0x000000f90000780c */ /* 0x000fc60005fa1670 */
[----:B------:R1:W-:Y:S01]  /*16380*/  @!P2 STG.E.U8 desc[UR36][R6.64+0xf0], R11 ;  /* 0x0000f00b0600a986 */ /* 0x0003e2000c101124 */
[C---:B------:R-:W-:Y:S02]  /*16390*/  ISETP.LT.OR P2, PT, R0.reuse, 0xf9, !P1 ;  /* 0x000000f90000780c */ /* 0x040fe40004f41670 */
[C---:B------:R-:W-:Y:S02]  /*163a0*/  ISETP.LT.OR P1, PT, R0.reuse, 0xfa, !P1 ;  /* 0x000000fa0000780c */ /* 0x040fe40004f21670 */
[----:B------:R-:W-:Y:S01]  /*163b0*/  ISETP.LT.OR P3, PT, R0, 0xfa, !P3 ;  /* 0x000000fa0000780c */ /* 0x000fe20005f61670 */
[-C--:B------:R-:W-:Y:S02]  /*163c0*/  @!P0 IMAD R145, R145, R17.reuse, RZ ;  /* 0x0000001191918224 */ /* 0x080fe400078e02ff */
[-C--:B0-----:R-:W-:Y:S02]  /*163d0*/  @!P4 IMAD R3, R146, R17.reuse, RZ ;  /* 0x000000119203c224 */ /* 0x081fe400078e02ff */
[----:B------:R-:W-:-:S02]  /*163e0*/  @!P6 IMAD R147, R147, R17, RZ ;  /* 0x000000119393e224 */ /* 0x000fc400078e02ff */
[-C--:B-1----:R-:W-:Y:S02]  /*163f0*/  @!P5 IMAD R11, R150, R17.reuse, RZ ;  /* 0x00000011960bd224 */ /* 0x082fe400078e02ff */
[-C--:B------:R-:W-:Y:S02]  /*16400*/  @!P2 IMAD R5, R148, R17.reuse, RZ ;  /* 0x000000119405a224 */ /* 0x080fe400078e02ff */
[-C--:B------:R-:W-:Y:S02]  /*16410*/  @!P1 IMAD R149, R149, R17.reuse, RZ ;  /* 0x0000001195959224 */ /* 0x080fe400078e02ff */
[----:B------:R-:W-:Y:S01]  /*16420*/  @!P3 IMAD R151, R151, R17, RZ ;  /* 0x000000119797b224 */ /* 0x000fe200078e02ff */
[----:B------:R0:W-:Y:S04]  /*16430*/  @!P0 STG.E.U8 desc[UR36][R6.64+0xf1], R145 ;  /* 0x0000f19106008986 */ /* 0x0001e8000c101124 */
[----:B------:R0:W-:Y:S04]  /*16440*/  @!P4 STG.E.U8 desc[UR36][R8.64+0xf0], R3 ;  /* 0x0000f0030800c986 */ /* 0x0001e8000c101124 */
[----:B------:R0:W-:Y:S04]  /*16450*/  @!P6 STG.E.U8 desc[UR36][R8.64+0xf1], R147 ;  /* 0x0000f1930800e986 */ /* 0x0001e8000c101124 */
[----:B------:R0:W-:Y:S04]  /*16460*/  @!P2 STG.E.U8 desc[UR36][R6.64+0xf8], R5 ;  /* 0x0000f8050600a986 */ /* 0x0001e8000c101124 */
[----:B------:R0:W-:Y:S04]  /*16470*/  @!P1 STG.E.U8 desc[UR36][R6.64+0xf9], R149 ;  /* 0x0000f99506009986 */ /* 0x0001e8000c101124 */
[----:B------:R0:W-:Y:S04]  /*16480*/  @!P5 STG.E.U8 desc[UR36][R8.64+0xf8], R11 ;  /* 0x0000f80b0800d986 */ /* 0x0001e8000c101124 */
[----:B------:R0:W-:Y:S02]  /*16490*/  @!P3 STG.E.U8 desc[UR36][R8.64+0xf9], R151 ;  /* 0x0000f9970800b986 */ /* 0x0001e4000c101124 */
.L_x_542:
[----:B------:R-:W-:Y:S05]  /*164a0*/  BSYNC B0 ;  /* 0x0000000000007941 */ /* 0x000fea0003800000 */
.L_x_28:
[----:B0-----:R-:W5:Y:S04]  /*164b0*/  LDL.LU R3, [R1+0x200] ;  /* 0x0002000001037983 */ /* 0x001f680000300800 */
[----:B------:R-:W5:Y:S01]  /*164c0*/  LDL.LU R2, [R1+0x204] ;  /* 0x0002040001027983 */ /* 0x000f620000300800 */
[----:B------:R-:W-:Y:S01]  /*164d0*/  ULDC UR4, c[0x0][0xc] ;  /* 0x0000030000047ab9 */ /* 0x000fe20000000800 */
[----:B------:R-:W-:Y:S01]  /*164e0*/  ULDC UR5, c[0x0][0x10] ;  /* 0x0000040000057ab9 */ /* 0x000fe20000000800 */
[----:B------:R-:W5:Y:S01]  /*164f0*/  LDC R5, c[0x0][0x14] ;  /* 0x00000500ff057b82 */ /* 0x000f620000000800 */
[----:B------:R-:W-:Y:S01]  /*16500*/  UIMAD.WIDE.U32 UR4, UR4, UR5, URZ ;  /* 0x00000005040472a5 */ /* 0x000fe2000f8e003f */
[----:B------:R-:W-:Y:S01]  /*16510*/  PRMT R0, RZ, 0x7610, R0 ;  /* 0x00007610ff007816 */ /* 0x000fe20000000000 */
[----:B------:R-:W-:Y:S01]  /*16520*/  UMOV UR42, 0xffffffff ;  /* 0xffffffff002a7882 */ /* 0x000fe20000000000 */
[----:B------:R-:W-:-:S03]  /*16530*/  UMOV UR43, 0xffffffff ;  /* 0xffffffff002b7882 */ /* 0x000fc60000000000 */
[----:B-----5:R-:W-:-:S04]  /*16540*/  IMAD.WIDE.U32 R2, R5, UR4, R2 ;  /* 0x0000000405027c25 */ /* 0x020fc8000f8e0002 */
[----:B------:R-:W-:Y:S01]  /*16550*/  IMAD R5, R5, UR5, RZ ;  /* 0x0000000505057c24 */ /* 0x000fe2000f8e02ff */
[----:B------:R-:W-:Y:S01]  /*16560*/  ULDC.64 UR4, c[0x0][0x650] ;  /* 0x0001940000047ab9 */ /* 0x000fe20000000a00 */
[----:B-1-3--:R-:W-:Y:S01]  /*16570*/  IMAD.MOV.U32 R6, RZ, RZ, R2 ;  /* 0x000000ffff067224 */ /* 0x00afe200078e0002 */
[----:B------:R-:W-:Y:S02]  /*16580*/  ISETP.GE.U32.AND P0, PT, R2, UR4, PT ;  /* 0x0000000402007c0c */ /* 0x000fe4000bf06070 */
[----:B------:R-:W-:-:S04]  /*16590*/  IADD3 R4, R3, R5, RZ ;  /* 0x0000000503047210 */ /* 0x000fc80007ffe0ff */
[----:B------:R-:W-:Y:S01]  /*165a0*/  ISETP.GE.U32.AND.EX P0, PT, R4, UR5, PT, P0 ;  /* 0x0000000504007c0c */ /* 0x000fe2000bf06100 */
[----:B------:R0:W-:Y:S04]  /*165b0*/  STL [R1+0x200], R4 ;  /* 0x0002000401007387 */ /* 0x0001e80000100800 */
[----:B------:R0:W-:Y:S08]  /*165c0*/  STL [R1+0x204], R6 ;  /* 0x0002040601007387 */ /* 0x0001f00000100800 */
[----:B------:R-:W-:Y:S05]  /*165d0*/  @P0 BRA `(.L_x_543) ;  /* 0x0000000400880947 */ /* 0x000fea0003800000 */
[----:B------:R-:W1:Y:S01]  /*165e0*/  S2UR UR6, SR_CTAID.X ;  /* 0x00000000000679c3 */ /* 0x000e620000002500 */
[----:B------:R-:W-:Y:S01]  /*165f0*/  ULDC.64 UR12, c[0x0][0x628] ;  /* 0x00018a00000c7ab9 */ /* 0x000fe20000000a00 */
[----:B------:R-:W-:Y:S01]  /*16600*/  ULDC UR4, c[0x0][0x150] ;  /* 0x0000540000047ab9 */ /* 0x000fe20000000800 */
[----:B------:R-:W-:Y:S01]  /*16610*/  ISETP.NE.U32.AND P0, PT, RZ, UR12, PT ;  /* 0x0000000cff007c0c */ /* 0x000fe2000bf05070 */
[----:B------:R-:W-:Y:S01]  /*16620*/  ULDC UR15, c[0x0][0x630] ;  /* 0x00018c00000f7ab9 */ /* 0x000fe20000000800 */
[----:B------:R-:W-:Y:S01]  /*16630*/  R2UR UR16, R6 ;  /* 0x00000000061072ca */ /* 0x000fe200000e0000 */
[----:B------:R-:W-:Y:S01]  /*16640*/  ULDC UR19, c[0x0][0x154] ;  /* 0x0000550000137ab9 */ /* 0x000fe20000000800 */
[----:B------:R-:W-:Y:S01]  /*16650*/  ISETP.NE.AND.EX P0, PT, RZ, UR13, PT, P0 ;  /* 0x0000000dff007c0c */ /* 0x000fe2000bf05300 */
[----:B------:R-:W3:Y:S01]  /*16660*/  S2UR UR18, SR_CTAID.Y ;  /* 0x00000000001279c3 */ /* 0x000ee20000002600 */
[----:B------:R-:W-:Y:S02]  /*16670*/  R2UR UR17, R4 ;  /* 0x00000000041172ca */ /* 0x000fe400000e0000 */
[----:B------:R-:W-:-:S02]  /*16680*/  R2UR UR10, R6 ;  /* 0x00000000060a72ca */ /* 0x000fc400000e0000 */
[----:B------:R-:W-:Y:S02]  /*16690*/  R2UR UR11, R4 ;  /* 0x00000000040b72ca */ /* 0x000fe400000e0000 */
[----:B-1----:R-:W-:-:S05]  /*166a0*/  I2FP.F32.U32 R0, UR6 ;  /* 0x0000000600007c45 */ /* 0x002fca0008201000 */
[----:B------:R-:W-:-:S04]  /*166b0*/  FMUL R0, R0, UR4 ;  /* 0x0000000400007c20 */ /* 0x000fc80008400000 */
[----:B------:R1:W0:Y:S01]  /*166c0*/  F2I.U32.TRUNC.NTZ R2, R0 ;  /* 0x0000000000027305 */ /* 0x000222000020f000 */
[----:B---3--:R-:W-:Y:S05]  /*166d0*/  @!P0 BRA `(.L_x_544) ;  /* 0x0000000000308947 */ /* 0x008fea0003800000 */
        /* <DEDUP_REMOVED lines=12> */
.L_x_544:
[----:B------:R-:W-:Y:S01]  /*167a0*/  USHF.R.U64 UR43, UR10, UR15, UR11 ;  /* 0x0000000f0a2b7299 */ /* 0x000fe2000800120b */
[----:B-1----:R-:W-:Y:S01]  /*167b0*/  I2FP.F32.U32 R0, UR18 ;  /* 0x0000001200007c45 */ /* 0x002fe20008201000 */
[----:B------:R-:W-:Y:S02]  /*167c0*/  USHF.R.U32.HI UR4, URZ, UR15, UR11 ;  /* 0x0000000f3f047299 */ /* 0x000fe4000801160b */
[----:B------:R-:W-:Y:S02]  /*167d0*/  UIADD3 UR10, UP0, URZ, -UR43, URZ ;  /* 0x8000002b3f0a7290 */ /* 0x000fe4000ff1e03f */
[----:B------:R-:W-:Y:S01]  /*167e0*/  FMUL R0, R0, UR19 ;  /* 0x0000001300007c20 */ /* 0x000fe20008400000 */
[----:B------:R-:W-:Y:S01]  /*167f0*/  ULDC.64 UR12, c[0x0][0x620] ;  /* 0x00018800000c7ab9 */ /* 0x000fe20000000a00 */
[----:B------:R-:W-:Y:S01]  /*16800*/  UIADD3.X UR4, URZ, ~UR4, URZ, UP0, !UPT ;  /* 0x800000043f047290 */ /* 0x000fe200087fe43f */
[----:B------:R-:W-:Y:S01]  /*16810*/  UMOV UR8, UR16 ;  /* 0x0000001000087c82 */ /* 0x000fe20008000000 */
[----:B------:R-:W-:-:S02]  /*16820*/  UMOV UR9, UR17 ;  /* 0x0000001100097c82 */ /* 0x000fc40008000000 */
[----:B------:R-:W-:Y:S01]  /*16830*/  UIMAD UR4, UR4, UR12, URZ ;  /* 0x0000000c040472a4 */ /* 0x000fe2000f8e023f */
[----:B------:R-:W1:Y:S01]  /*16840*/  F2I.U32.TRUNC.NTZ R0, R0 ;  /* 0x0000000000007305 */ /* 0x000e62000020f000 */
[----:B------:R-:W-:Y:S01]  /*16850*/  UIMAD.WIDE.U32 UR8, UR10, UR12, UR8 ;  /* 0x0000000c0a0872a5 */ /* 0x000fe2000f8e0008 */
[----:B0-----:R-:W-:Y:S01]  /*16860*/  R2UR UR12, R2 ;  /* 0x00000000020c72ca */ /* 0x001fe200000e0000 */
[----:B------:R-:W-:Y:S01]  /*16870*/  UIMAD UR10, UR10, UR13, UR4 ;  /* 0x0000000d0a0a72a4 */ /* 0x000fe2000f8e0204 */
[----:B------:R-:W-:Y:S01]  /*16880*/  ULDC UR11, c[0x0][0x618] ;  /* 0x00018600000b7ab9 */ /* 0x000fe20000000800 */
[----:B------:R-:W-:Y:S02]  /*16890*/  ULDC UR21, c[0x0][0x658] ;  /* 0x0001960000157ab9 */ /* 0x000fe40000000800 */
[----:B------:R-:W-:Y:S01]  /*168a0*/  UIADD3 UR9, UR9, UR10, URZ ;  /* 0x0000000a09097290 */ /* 0x000fe2000fffe03f */
[----:B------:R-:W-:Y:S01]  /*168b0*/  UMOV UR15, 0xffffffff ;  /* 0xffffffff000f7882 */ /* 0x000fe20000000000 */
[----:B------:R-:W-:Y:S01]  /*168c0*/  ULDC.64 UR4, c[0x0][0x640] ;  /* 0x0001900000047ab9 */ /* 0x000fe20000000a00 */
[----:B------:R-:W-:Y:S01]  /*168d0*/  USHF.L.U32 UR15, UR15, UR21, URZ ;  /* 0x000000150f0f7299 */ /* 0x000fe2000800063f */
[----:B------:R-:W-:Y:S01]  /*168e0*/  ISETP.NE.U32.AND P0, PT, RZ, UR4, PT ;  /* 0x00000004ff007c0c */ /* 0x000fe2000bf05070 */
[----:B------:R-:W-:-:S02]  /*168f0*/  USHF.R.U64 UR16, UR8, UR11, UR9 ;  /* 0x0000000b08107299 */ /* 0x000fc40008001209 */
[----:B------:R-:W-:Y:S01]  /*16900*/  USHF.R.U32.HI UR8, URZ, UR11, UR9 ;  /* 0x0000000b3f087299 */ /* 0x000fe20008011609 */
[----:B-1----:R-:W-:Y:S01]  /*16910*/  R2UR UR14, R0 ;  /* 0x00000000000e72ca */ /* 0x002fe200000e0000 */
[----:B------:R-:W-:Y:S01]  /*16920*/  ULDC UR17, c[0x0][0x608] ;  /* 0x0001820000117ab9 */ /* 0x000fe20000000800 */
[----:B------:R-:W-:Y:S01]  /*16930*/  ULOP3.LUT UR41, URZ, UR15, URZ, 0x33, !UPT ;  /* 0x0000000f3f297292 */ /* 0x000fe2000f8e333f */
[----:B------:R-:W-:Y:S01]  /*16940*/  ISETP.NE.AND.EX P0, PT, RZ, UR5, PT, P0 ;  /* 0x00000005ff007c0c */ /* 0x000fe2000bf05300 */
[----:B------:R-:W-:Y:S02]  /*16950*/  USHF.R.U64 UR15, UR16, UR17, UR8 ;  /* 0x00000011100f7299 */ /* 0x000fe40008001208 */
[----:B------:R-:W-:Y:S02]  /*16960*/  USHF.R.U32.HI UR8, URZ, UR17, UR8 ;  /* 0x000000113f087299 */ /* 0x000fe40008011608 */
[----:B------:R-:W-:Y:S02]  /*16970*/  UIADD3 UR12, -UR12, URZ, URZ ;  /* 0x0000003f0c0c7290 */ /* 0x000fe4000fffe13f */
[----:B------:R-:W-:Y:S01]  /*16980*/  USHF.R.U64 UR17, UR15, UR21, UR8 ;  /* 0x000000150f117299 */ /* 0x000fe20008001208 */
[----:B------:R-:W-:Y:S01]  /*16990*/  UMOV UR19, 0x1 ;  /* 0x0000000100137882 */ /* 0x000fe20000000000 */
[----:B------:R-:W-:Y:S01]  /*169a0*/  ULDC UR13, c[0x0][0x144] ;  /* 0x00005100000d7ab9 */ /* 0x000fe20000000800 */
[----:B------:R-:W-:Y:S01]  /*169b0*/  ULDC UR7, c[0x0][0x600] ;  /* 0x0001800000077ab9 */ /* 0x000fe20000000800 */
[----:B------:R-:W-:-:S02]  /*169c0*/  USHF.L.U32 UR24, UR19, UR21, URZ ;  /* 0x0000001513187299 */ /* 0x000fc4000800063f */
[----:B------:R-:W-:Y:S02]  /*169d0*/  USHF.R.U32.HI UR8, URZ, UR21, UR8 ;  /* 0x000000153f087299 */ /* 0x000fe40008011608 */
[----:B------:R-:W-:Y:S02]  /*169e0*/  UIMAD UR21, UR13, UR12, UR6 ;  /* 0x0000000c0d1572a4 */ /* 0x000fe4000f8e0206 */
[----:B------:R-:W-:Y:S02]  /*169f0*/  UIADD3 UR20, UR7, -0x1, URZ ;  /* 0xffffffff07147890 */ /* 0x000fe4000fffe03f */
[----:B------:R-:W-:Y:S01]  /*16a00*/  UIADD3 UR19, -UR14, URZ, URZ ;  /* 0x0000003f0e137290 */ /* 0x000fe2000fffe13f */
        /* <DEDUP_REMOVED lines=17> */
.L_x_545:
[----:B------:R-:W-:Y:S01]  /*16b20*/  UISETP.NE.AND UP0, UPT, UR46, URZ, UPT ;  /* 0x0000003f2e00728c */ /* 0x000fe2000bf05270 */
[----:B------:R-:W-:Y:S01]  /*16b30*/  MOV R0, 0x1 ;  /* 0x0000000100007802 */ /* 0x000fe20000000f00 */
[----:B------:R-:W-:Y:S02]  /*16b40*/  USHF.R.U64 UR4, UR6, UR22, UR8 ;  /* 0x0000001606047299 */ /* 0x000fe40008001208 */
[----:B------:R-:W-:Y:S02]  /*16b50*/  ULOP3.LUT UR41, UR15, UR41, URZ, 0xc0, !UPT ;  /* 0x000000290f297292 */ /* 0x000fe4000f8ec03f */
[----:B------:R-:W-:Y:S02]  /*16b60*/  UIADD3 UR5, -UR4, URZ, URZ ;  /* 0x0000003f04057290 */ /* 0x000fe4000fffe13f */
[----:B------:R-:W-:Y:S02]  /*16b70*/  UIMAD UR41, UR24, UR4, UR41 ;  /* 0x00000004182972a4 */ /* 0x000fe4000f8e0229 */
[----:B------:R-:W-:-:S02]  /*16b80*/  ULOP3.LUT UR16, UR16, UR20, URZ, 0xc0, !UPT ;  /* 0x0000001410107292 */ /* 0x000fc4000f8ec03f */
[----:B------:R-:W-:Y:S02]  /*16b90*/  @UP0 UIMAD UR21, UR25, UR19, UR18 ;  /* 0x00000013191502a4 */ /* 0x000fe4000f8e0212 */
[----:B------:R-:W-:-:S03]  /*16ba0*/  UIMAD UR4, UR5, UR23, UR17 ;  /* 0x00000017050472a4 */ /* 0x000fc6000f8e0211 */
[----:B------:R-:W-:Y:S01]  /*16bb0*/  ULDC UR5, c[0x0][0x610] ;  /* 0x0001840000057ab9 */ /* 0x000fe20000000800 */
[----:B------:R-:W-:Y:S02]  /*16bc0*/  UIMAD UR4, UR4, UR7, UR16 ;  /* 0x00000007040472a4 */ /* 0x000fe4000f8e0210 */
[----:B------:R-:W-:-:S04]  /*16bd0*/  UIMAD UR41, UR41, UR5, UR21 ;  /* 0x00000005292972a4 */ /* 0x000fc8000f8e0215 */
[----:B------:R-:W-:Y:S02]  /*16be0*/  USEL UR42, UR4, UR41, !UP0 ;  /* 0x00000029042a7287 */ /* 0x000fe4000c000000 */
[----:B------:R-:W-:-:S12]  /*16bf0*/  USEL UR41, UR41, UR4, !UP0 ;  /* 0x0000000429297287 */ /* 0x000fd8000c000000 */
.L_x_543:
[----:B------:R-:W-:-:S13]  /*16c00*/  LOP3.LUT P0, RZ, R0, 0xff, RZ, 0xc0, !PT ;  /* 0x000000ff00ff7812 */ /* 0x000fda000780c0ff */
[----:B------:R-:W-:Y:S05]  /*16c10*/  @P0 BRA `(.L_x_546) ;  /* 0xfffffea4004c0947 */ /* 0x000fea000383ffff */
[----:B------:R-:W-:Y:S05]  /*16c20*/  EXIT ;  /* 0x000000000000794d */ /* 0x000fea0003800000 */
.L_x_3:
[----:B------:R-:W2:Y:S01]  /*16c30*/  LDL R5, [R1+0x204] ;  /* 0x0002040001057983 */ /* 0x000ea20000100800 */
[----:B------:R-:W-:-:S03]  /*16c40*/  ULDC.64 UR8, c[0x0][0x650] ;  /* 0x0001940000087ab9 */ /* 0x000fc60000000a00 */
[----:B------:R-:W3:Y:S01]  /*16c50*/  LDL R4, [R1+0x200] ;  /* 0x0002000001047983 */ /* 0x000ee20000100800 */
[----:B------:R-:W-:Y:S01]  /*16c60*/  PRMT R0, RZ, 0x7610, R0 ;  /* 0x00007610ff007816 */ /* 0x000fe20000000000 */
[----:B------:R-:W-:Y:S01]  /*16c70*/  IMAD.MOV.U32 R3, RZ, RZ, -0x1 ;  /* 0xffffffffff037424 */ /* 0x000fe200078e00ff */
[----:B------:R-:W-:Y:S01]  /*16c80*/  MOV R2, 0xffffffff ;  /* 0xffffffff00027802 */ /* 0x000fe20000000f00 */
[----:B------:R-:W-:Y:S01]  /*16c90*/  IMAD.MOV.U32 R9, RZ, RZ, -0x1 ;  /* 0xffffffffff097424 */ /* 0x000fe200078e00ff */
[----:B--2---:R-:W-:-:S04]  /*16ca0*/  ISETP.GE.U32.AND P0, PT, R5, UR8, PT ;  /* 0x0000000805007c0c */ /* 0x004fc8000bf06070 */
[----:B---3--:R-:W-:-:S13]  /*16cb0*/  ISETP.GE.U32.AND.EX P0, PT, R4, UR9, PT, P0 ;  /* 0x0000000904007c0c */ /* 0x008fda000bf06100 */
[----:B------:R-:W-:Y:S05]  /*16cc0*/  @P0 BRA `(.L_x_547) ;  /* 0x00000004008c0947 */ /* 0x000fea0003800000 */
[----:B------:R-:W-:Y:S01]  /*16cd0*/  I2FP.F32.U32 R0, UR4 ;  /* 0x0000000400007c45 */ /* 0x000fe20008201000 */
[----:B0-----:R-:W-:Y:S01]  /*16ce0*/  ULDC.64 UR16, c[0x0][0x628] ;  /* 0x00018a0000107ab9 */ /* 0x001fe20000000a00 */
        /* <DEDUP_REMOVED lines=24> */
.L_x_548:
        /* <DEDUP_REMOVED lines=24> */
[----:B------:R-:W-:Y:S01]  /*16ff0*/  UMOV UR19, 0x1 ;  /* 0x0000000100137882 */ /* 0x000fe20000000000 */
[----:B------:R-:W-:Y:S01]  /*17000*/  ULDC UR20, c[0x0][0x608] ;  /* 0x0001820000147ab9 */ /* 0x000fe20000000800 */
[----:B------:R-:W-:Y:S01]  /*17010*/  USHF.L.U32 UR26, UR19, UR23, URZ ;  /* 0x00000017131a7299 */ /* 0x000fe2000800063f */
[----:B------:R-:W-:Y:S01]  /*17020*/  ISETP.NE.AND.EX P0, PT, RZ, UR9, PT, P0 ;  /* 0x00000009ff007c0c */ /* 0x000fe2000bf05300 */
[----:B------:R-:W-:Y:S02]  /*17030*/  USHF.R.U64 UR19, UR18, UR20, UR11 ;  /* 0x0000001412137299 */ /* 0x000fe4000800120b */
[----:B------:R-:W-:Y:S02]  /*17040*/  USHF.R.U32.HI UR11, URZ, UR20, UR11 ;  /* 0x000000143f0b7299 */ /* 0x000fe4000801160b */
[----:B------:R-:W-:-:S02]  /*17050*/  UIADD3 UR15, -UR15, URZ, URZ ;  /* 0x0000003f0f0f7290 */ /* 0x000fc4000fffe13f */
[----:B------:R-:W-:Y:S01]  /*17060*/  USHF.R.U64 UR20, UR19, UR23, UR11 ;  /* 0x0000001713147299 */ /* 0x000fe2000800120b */
[----:B------:R-:W-:Y:S01]  /*17070*/  ULDC UR16, c[0x0][0x144] ;  /* 0x0000510000107ab9 */ /* 0x000fe20000000800 */
[----:B------:R-:W-:Y:S01]  /*17080*/  ULDC UR6, c[0x0][0x600] ;  /* 0x0001800000067ab9 */ /* 0x000fe20000000800 */
[----:B------:R-:W-:Y:S02]  /*17090*/  USHF.R.U32.HI UR11, URZ, UR23, UR11 ;  /* 0x000000173f0b7299 */ /* 0x000fe4000801160b */
[----:B------:R-:W-:Y:S02]  /*170a0*/  UIMAD UR23, UR16, UR15, UR4 ;  /* 0x0000000f101772a4 */ /* 0x000fe4000f8e0204 */
[----:B------:R-:W-:Y:S02]  /*170b0*/  UIADD3 UR22, UR6, -0x1, URZ ;  /* 0xffffffff06167890 */ /* 0x000fe4000fffe03f */
[----:B------:R-:W-:Y:S02]  /*170c0*/  ULOP3.LUT UR27, URZ, UR13, URZ, 0x33, !UPT ;  /* 0x0000000d3f1b7292 */ /* 0x000fe4000f8e333f */
        /* <DEDUP_REMOVED lines=18> */
.L_x_549:
[----:B------:R-:W-:Y:S01]  /*171f0*/  UISETP.NE.AND UP0, UPT, UR46, URZ, UPT ;  /* 0x0000003f2e00728c */ /* 0x000fe2000bf05270 */
[----:B------:R-:W-:Y:S01]  /*17200*/  MOV R0, 0x1 ;  /* 0x0000000100007802 */ /* 0x000fe20000000f00 */
[----:B------:R-:W-:Y:S01]  /*17210*/  USHF.R.U64 UR8, UR4, UR24, UR11 ;  /* 0x0000001804087299 */ /* 0x000fe2000800120b */
[----:B------:R-:W-:Y:S01]  /*17220*/  IMAD.U32 R9, RZ, RZ, UR5 ;  /* 0x00000005ff097e24 */ /* 0x000fe2000f8e00ff */
[----:B------:R-:W-:Y:S02]  /*17230*/  ULOP3.LUT UR4, UR19, UR27, URZ, 0xc0, !UPT ;  /* 0x0000001b13047292 */ /* 0x000fe4000f8ec03f */
[----:B------:R-:W-:Y:S02]  /*17240*/  ULOP3.LUT UR18, UR18, UR22, URZ, 0xc0, !UPT ;  /* 0x0000001612127292 */ /* 0x000fe4000f8ec03f */
[----:B------:R-:W-:-:S03]  /*17250*/  UIMAD UR4, UR26, UR8, UR4 ;  /* 0x000000081a0472a4 */ /* 0x000fc6000f8e0204 */
[----:B------:R-:W-:Y:S02]  /*17260*/  @UP0 UIMAD UR23, UR28, UR21, UR7 ;  /* 0x000000151c1702a4 */ /* 0x000fe4000f8e0207 */
[----:B------:R-:W-:-:S03]  /*17270*/  UIADD3 UR7, -UR8, URZ, URZ ;  /* 0x0000003f08077290 */ /* 0x000fc6000fffe13f */
[----:B------:R-:W-:Y:S01]  /*17280*/  ULDC UR8, c[0x0][0x610] ;  /* 0x0001840000087ab9 */ /* 0x000fe20000000800 */
[----:B------:R-:W-:Y:S02]  /*17290*/  UIMAD UR7, UR7, UR25, UR20 ;  /* 0x00000019070772a4 */ /* 0x000fe4000f8e0214 */
[----:B------:R-:W-:Y:S02]  /*172a0*/  UIMAD UR4, UR4, UR8, UR23 ;  /* 0x00000008040472a4 */ /* 0x000fe4000f8e0217 */
[----:B------:R-:W-:-:S04]  /*172b0*/  UIMAD UR7, UR7, UR6, UR18 ;  /* 0x00000006070772a4 */ /* 0x000fc8000f8e0212 */
[----:B------:R-:W-:Y:S02]  /*172c0*/  USEL UR6, UR7, UR4, !UP0 ;  /* 0x0000000407067287 */ /* 0x000fe4000c000000 */
[----:B------:R-:W-:-:S04]  /*172d0*/  USEL UR4, UR4, UR7, !UP0 ;  /* 0x0000000704047287 */ /* 0x000fc8000c000000 */
[----:B------:R-:W-:Y:S02]  /*172e0*/  MOV R2, UR6 ;  /* 0x0000000600027c02 */ /* 0x000fe40008000f00 */
[----:B------:R-:W-:-:S07]  /*172f0*/  IMAD.U32 R3, RZ, RZ, UR4 ;  /* 0x00000004ff037e24 */ /* 0x000fce000f8e00ff */
.L_x_547:
[----:B------:R-:W-:-:S08]  /*17300*/  NOP ;  /* 0x0000000000007918 */ /* 0x000fd00000000000 */
[----:B0-----:R-:W0:-:S00]  /*17310*/  USETMAXREG.DEALLOC.CTAPOOL 0x18 ;  /* 0x00000018000079c8 */ /* 0x001e0000080e0500 */
[----:B------:R-:W-:-:S13]  /*17320*/  ISETP.NE.AND P0, PT, RZ, UR10, PT ;  /* 0x0000000aff007c0c */ /* 0x000fda000bf05270 */
[----:B------:R-:W-:Y:S05]  /*17330*/  @P0 EXIT ;  /* 0x000000000000094d */ /* 0x000fea0003800000 */
[----:B0-----:R-:W-:Y:S01]  /*17340*/  LOP3.LUT P0, RZ, R0, 0xff, RZ, 0xc0, !PT ;  /* 0x000000ff00ff7812 */ /* 0x001fe2000780c0ff */
[----:B------:R-:W-:Y:S01]  /*17350*/  IMAD.MOV.U32 R6, RZ, RZ, RZ ;  /* 0x000000ffff067224 */ /* 0x000fe200078e00ff */
[----:B------:R-:W-:-:S11]  /*17360*/  MOV R0, 0x1 ;  /* 0x0000000100007802 */ /* 0x000fd60000000f00 */
[----:B------:R-:W-:Y:S05]  /*17370*/  @!P0 BRA `(.L_x_550) ;  /* 0x0000000c005c8947 */ /* 0x000fea0003800000 */
[----:B------:R-:W0:Y:S01]  /*17380*/  S2R R4, SR_TID.X ;  /* 0x0000000000047919 */ /* 0x000e220000002100 */
[----:B------:R-:W-:Y:S01]  /*17390*/  ULDC UR4, c[0x0][0x28c] ;  /* 0x0000a30000047ab9 */ /* 0x000fe20000000800 */
[----:B------:R-:W-:Y:S01]  /*173a0*/  ULDC UR6, c[0x0][0x658] ;  /* 0x0001960000067ab9 */ /* 0x000fe20000000800 */
[----:B------:R-:W-:Y:S01]  /*173b0*/  UIADD3 UR10, UR4, 0x7f, URZ ;  /* 0x0000007f040a7890 */ /* 0x000fe2000fffe03f */
[----:B------:R-:W-:Y:S01]  /*173c0*/  BSSY B0, `(.L_x_550) ;  /* 0x00000d2000007945 */ /* 0x000fe20003800000 */
[----:B------:R-:W-:Y:S01]  /*173d0*/  UMOV UR7, 0xffffffff ;  /* 0xffffffff00077882 */ /* 0x000fe20000000000 */
[----:B------:R-:W-:Y:S01]  /*173e0*/  ULDC UR5, c[0x0][0x600] ;  /* 0x0001800000057ab9 */ /* 0x000fe20000000800 */
[----:B------:R-:W-:Y:S01]  /*173f0*/  UMOV UR9, 0x1 ;  /* 0x0000000100097882 */ /* 0x000fe20000000000 */
[----:B------:R-:W-:Y:S01]  /*17400*/  USHF.L.U32 UR7, UR7, UR6, URZ ;  /* 0x0000000607077299 */ /* 0x000fe2000800063f */
[----:B------:R-:W-:Y:S01]  /*17410*/  MOV R8, 0x1 ;  /* 0x0000000100087802 */ /* 0x000fe20000000f00 */
[----:B------:R-:W-:Y:S01]  /*17420*/  UIADD3 UR4, UR5, -0x1, URZ ;  /* 0xffffffff05047890 */ /* 0x000fe2000fffe03f */
[----:B------:R-:W-:Y:S01]  /*17430*/  IMAD.MOV.U32 R0, RZ, RZ, 0x1 ;  /* 0x00000001ff007424 */ /* 0x000fe200078e00ff */
[----:B------:R-:W-:Y:S01]  /*17440*/  USHF.R.S32.HI UR11, URZ, 0x1f, UR10 ;  /* 0x0000001f3f0b7899 */ /* 0x000fe2000801140a */
[----:B------:R-:W-:Y:S01]  /*17450*/  MOV R6, RZ ;  /* 0x000000ff00067202 */ /* 0x000fe20000000f00 */
[----:B------:R-:W-:Y:S01]  /*17460*/  ULDC UR8, c[0x0][0xc] ;  /* 0x0000030000087ab9 */ /* 0x000fe20000000800 */
[----:B------:R-:W-:-:S02]  /*17470*/  USHF.L.U32 UR5, UR9, UR6, URZ ;  /* 0x0000000609057299 */ /* 0x000fc4000800063f */
[----:B------:R-:W-:Y:S01]  /*17480*/  ULEA.HI UR11, UR11, UR10, URZ, 0x7 ;  /* 0x0000000a0b0b7291 */ /* 0x000fe2000f8f383f */
[----:B------:R-:W-:Y:S01]  /*17490*/  ULDC UR9, c[0x0][0x10] ;  /* 0x0000040000097ab9 */ /* 0x000fe20000000800 */
[----:B------:R-:W-:Y:S02]  /*174a0*/  ULOP3.LUT UR6, URZ, UR7, URZ, 0x33, !UPT ;  /* 0x000000073f067292 */ /* 0x000fe4000f8e333f */
[----:B------:R-:W-:Y:S01]  /*174b0*/  UIMAD.WIDE.U32 UR8, UR8, UR9, URZ ;  /* 0x00000009080872a5 */ /* 0x000fe2000f8e003f */
[----:B------:R-:W-:Y:S01]  /*174c0*/  ULDC UR7, c[0x0][0x14] ;  /* 0x0000050000077ab9 */ /* 0x000fe20000000800 */
[----:B------:R-:W-:Y:S02]  /*174d0*/  USHF.R.S32.HI UR18, URZ, 0x7, UR11 ;  /* 0x000000073f127899 */ /* 0x000fe4000801140b */
[----:B------:R-:W-:Y:S02]  /*174e0*/  UIMAD.WIDE.U32 UR20, UR8, UR7, URZ ;  /* 0x00000007081472a5 */ /* 0x000fe4000f8e003f */
[----:B------:R-:W-:-:S02]  /*174f0*/  UIMAD UR13, UR9, UR7, URZ ;  /* 0x00000007090d72a4 */ /* 0x000fc4000f8e023f */
[----:B------:R-:W-:Y:S01]  /*17500*/  ULOP3.LUT UR24, UR40, 0x2, URZ, 0xfc, !UPT ;  /* 0x0000000228187892 */ /* 0x000fe2000f8efc3f */
[C---:B0-----:R-:W-:Y:S01]  /*17510*/  LOP3.LUT P2, RZ, R4.reuse, 0x7f, RZ, 0xc0, !PT ;  /* 0x0000007f04ff7812 */ /* 0x041fe2000784c0ff */
[----:B------:R-:W-:Y:S01]  /*17520*/  UIADD3 UR13, UR21, UR13, URZ ;  /* 0x0000000d150d7290 */ /* 0x000fe2000fffe03f */
[----:B------:R-:W-:Y:S01]  /*17530*/  LOP3.LUT P0, RZ, R4, 0x1f, RZ, 0xc0, !PT ;  /* 0x0000001f04ff7812 */ /* 0x000fe2000780c0ff */
[----:B------:R-:W-:Y:S01]  /*17540*/  UIADD3 UR25, UR18, 0x1, URZ ;  /* 0x0000000112197890 */ /* 0x000fe2000fffe03f */
[----:B------:R-:W-:Y:S02]  /*17550*/  ULDC.64 UR22, c[0x0][0x198] ;  /* 0x0000660000167ab9 */ /* 0x000fe40000000a00 */
[----:B------:R-:W-:-:S13]  /*17560*/  PLOP3.LUT P0, PT, P0, P2, PT, 0x8a, 0x0 ;  /* 0x000000000000781c */ /* 0x000fda0000705172 */
.L_x_562:
[----:B------:R-:W-:-:S03]  /*17570*/  UMOV UR7, 0xffffffff ;  /* 0xffffffff00077882 */ /* 0x000fc60000000000 */
[----:B------:R-:W-:Y:S05]  /*17580*/  BRA.DIV UR7, `(.L_x_551) ;  /* 0x00000012070c7947 */ /* 0x000fea000b800000 */
[----:B------:R-:W-:-:S13]  /*17590*/  ELECT P6, URZ, PT ;  /* 0x00000000003f782f */ /* 0x000fda00038c0000 */
.L_x_575:
[----:B------:R-:W0:Y:S01]  /*175a0*/  LDC R4, c[0x0][0x28c] ;  /* 0x0000a300ff047b82 */ /* 0x000e220000000800 */
[----:B------:R-:W-:Y:S01]  /*175b0*/  BSSY B1, `(.L_x_552) ;  /* 0x0000035000017945 */ /* 0x000fe20003800000 */
[----:B0-----:R-:W-:-:S13]  /*175c0*/  ISETP.LT.OR P6, PT, R4, 0x1, !P6 ;  /* 0x000000010400780c */ /* 0x001fda00077c1670 */
[----:B------:R-:W-:Y:S05]  /*175d0*/  @P6 BRA `(.L_x_553) ;  /* 0x0000000000c86947 */ /* 0x000fea0003800000 */
[----:B------:R-:W-:Y:S01]  /*175e0*/  SHF.L.U32 R11, R3, 0x8, RZ ;  /* 0x00000008030b7819 */ /* 0x000fe200000006ff */
[----:B------:R-:W-:Y:S01]  /*175f0*/  IMAD.SHL.U32 R2, R2, 0x100, RZ ;  /* 0x0000010002027824 */ /* 0x000fe200078e00ff */
[----:B------:R-:W-:Y:S01]  /*17600*/  MOV R14, UR25 ;  /* 0x00000019000e7c02 */ /* 0x000fe20008000f00 */
[----:B------:R-:W-:Y:S01]  /*17610*/  IMAD.MOV.U32 R12, RZ, RZ, RZ ;  /* 0x000000ffff0c7224 */ /* 0x000fe200078e00ff */
[----:B------:R-:W-:Y:S01]  /*17620*/  MOV R4, R6 ;  /* 0x0000000600047202 */ /* 0x000fe20000000f00 */
[----:B------:R-:W-:-:S07]  /*17630*/  IMAD.MOV.U32 R3, RZ, RZ, R0 ;  /* 0x000000ffff037224 */ /* 0x000fce00078e0000 */
.L_x_557:
[----:B------:R-:W0:Y:S01]  /*17640*/  S2R R10, SR_CgaCtaId ;  /* 0x00000000000a7919 */ /* 0x000e220000008800 */
[----:B------:R-:W-:Y:S01]  /*17650*/  MOV R5, 0x400 ;  /* 0x0000040000057802 */ /* 0x000fe20000000f00 */
[----:B------:R-:W1:Y:S03]  /*17660*/  @!P2 LDC R7, c[0x0][0x500] ;  /* 0x00014000ff07ab82 */ /* 0x000e660000000800 */
[----:B0-----:R-:W-:Y:S02]  /*17670*/  LEA R13, R10, R5, 0x18 ;  /* 0x000000050a0d7211 */ /* 0x001fe400078ec0ff */
[----:B------:R-:W-:-:S03]  /*17680*/  SHF.L.U32 R5, R3, 0x1f, RZ ;  /* 0x0000001f03057819 */ /* 0x000fc600000006ff */
[----:B------:R-:W-:-:S04]  /*17690*/  IMAD R10, R4, 0x8, R13 ;  /* 0x00000008040a7824 */ /* 0x000fc800078e020d */
[----:B------:R-:W0:Y:S02]  /*176a0*/  SYNCS.PHASECHK.TRANS64.TRYWAIT P1, [R10+URZ+0x30], R5 ;  /* 0x000030050a0075a7 */ /* 0x000e24000802017f */
[----:B01----:R-:W-:Y:S05]  /*176b0*/  @!P1 BRA `(.L_x_554) ;  /* 0x0000000c00e09947 */ /* 0x003fea0003800000 */
.L_x_576:
[----:B------:R-:W-:Y:S01]  /*176c0*/  UPRMT UR7, UR24, 0x9910, URZ ;  /* 0x0000991018077896 */ /* 0x000fe2000800003f */
[----:B------:R1:W-:Y:S03]  /*176d0*/  @!P2 SYNCS.ARRIVE.TRANS64 RZ, [R10+URZ], R7 ;  /* 0x000000070affa9a7 */ /* 0x0003e6000800003f */
[----:B------:R-:W-:-:S06]  /*176e0*/  UISETP.NE.AND UP0, UPT, UR7, 0x2, UPT ;  /* 0x000000020700788c */ /* 0x000fcc000bf05270 */
[----:B------:R-:W-:-:S13]  /*176f0*/  PLOP3.LUT P1, PT, PT, PT, UP0, 0x80, 0x0 ;  /* 0x000000000000781c */ /* 0x000fda0003f2f008 */
[----:B-1----:R-:W-:Y:S05]  /*17700*/  @P1 BRA `(.L_x_555) ;  /* 0x0000000000041947 */ /* 0x002fea0003800000 */
[----:B------:R-:W-:Y:S01]  /*17710*/  BPT.TRAP 0x1 ;  /* 0x000000040000795c */ /* 0x000fe20000300000 */
.L_x_555:
[----:B------:R-:W-:Y:S05]  /*17720*/  @P0 BRA `(.L_x_556) ;  /* 0x0000000000040947 */ /* 0x000fea0003800000 */
[----:B------:R-:W-:Y:S01]  /*17730*/  BPT.TRAP 0x1 ;  /* 0x000000040000795c */ /* 0x000fe20000300000 */
.L_x_556:
[----:B------:R-:W-:Y:S01]  /*17740*/  LEA R13, R4, R13, 0xf ;  /* 0x0000000d040d7211 */ /* 0x000fe200078e78ff */
[----:B------:R-:W-:Y:S01]  /*17750*/  UIADD3 UR14, UP0, UR22, 0xf0, URZ ;  /* 0x000000f0160e7890 */ /* 0x000fe2000ff1e03f */
[----:B------:R-:W-:Y:S01]  /*17760*/  R2UR UR9, R10 ;  /* 0x000000000a0972ca */ /* 0x000fe200000e0000 */
[----:B------:R-:W-:Y:S01]  /*17770*/  UIADD3 UR26, UP1, UR22, 0x1f0, URZ ;  /* 0x000001f0161a7890 */ /* 0x000fe2000ff3e03f */
[----:B------:R-:W-:Y:S01]  /*17780*/  R2UR UR7, R13 ;  /* 0x000000000d0772ca */ /* 0x000fe200000e0000 */
[----:B------:R-:W-:Y:S01]  /*17790*/  UIADD3.X UR15, URZ, UR23, URZ, UP0, !UPT ;  /* 0x000000173f0f7290 */ /* 0x000fe200087fe43f */
[----:B------:R-:W-:Y:S01]  /*177a0*/  R2UR UR11, R11 ;  /* 0x000000000b0b72ca */ /* 0x000fe200000e0000 */
[----:B------:R-:W-:Y:S01]  /*177b0*/  VIADD R4, R4, 0x1 ;  /* 0x0000000104047836 */ /* 0x000fe20000000000 */
[----:B------:R-:W-:Y:S01]  /*177c0*/  R2UR UR10, R12 ;  /* 0x000000000c0a72ca */ /* 0x000fe200000e0000 */
[----:B------:R-:W-:Y:S01]  /*177d0*/  UIADD3.X UR27, URZ, UR23, URZ, UP1, !UPT ;  /* 0x000000173f1b7290 */ /* 0x000fe20008ffe43f */
[----:B------:R-:W-:Y:S01]  /*177e0*/  R2UR UR12, R9 ;  /* 0x00000000090c72ca */ /* 0x000fe200000e0000 */
[----:B------:R-:W-:Y:S01]  /*177f0*/  UMOV UR16, 0x0 ;  /* 0x0000000000107882 */ /* 0x000fe20000000000 */
[----:B------:R-:W-:Y:S01]  /*17800*/  IADD3 R14, R14, -0x1, RZ ;  /* 0xffffffff0e0e7810 */ /* 0x000fe20007ffe0ff */
[----:B------:R-:W-:Y:S01]  /*17810*/  UMOV UR17, 0x10000000 ;  /* 0x1000000000117882 */ /* 0x000fe20000000000 */
[----:B------:R-:W-:Y:S01]  /*17820*/  R2UR UR19, R2 ;  /* 0x00000000021372ca */ /* 0x000fe200000e0000 */
[----:B------:R-:W-:Y:S01]  /*17830*/  VIADD R12, R12, 0x80 ;  /* 0x000000800c0c7836 */ /* 0x000fe20000000000 */
[----:B------:R-:W-:Y:S01]  /*17840*/  ISETP.GT.AND P3, PT, R14, 0x1, PT ;  /* 0x000000010e00780c */ /* 0x000fe20003f64270 */
[----:B------:R-:W-:Y:S01]  /*17850*/  UIADD3 UR8, UR7, 0x180, URZ ;  /* 0x0000018007087890 */ /* 0x000fe2000fffe03f */
[----:B------:R-:W-:Y:S01]  /*17860*/  ISETP.NE.AND P1, PT, R4, 0x6, PT ;  /* 0x000000060400780c */ /* 0x000fe20003f25270 */
[----:B------:R-:W-:-:S03]  /*17870*/  UIADD3 UR7, UR7, 0x30180, URZ ;  /* 0x0003018007077890 */ /* 0x000fc6000fffe03f */
[----:B0-----:R-:W-:Y:S02]  /*17880*/  SEL R10, RZ, 0x1, P1 ;  /* 0x00000001ff0a7807 */ /* 0x001fe40000800000 */
[----:B------:R-:W-:Y:S02]  /*17890*/  SEL R4, R4, RZ, P1 ;  /* 0x000000ff04047207 */ /* 0x000fe40000800000 */
[----:B------:R0:W-:Y:S01]  /*178a0*/  UTMALDG.3D [UR8], [UR14], desc[UR16] ;  /* 0x000010080e0075b4 */ /* 0x0001e20008011000 */
[----:B------:R-:W-:Y:S01]  /*178b0*/  LOP3.LUT R3, R3, R10, RZ, 0x3c, !PT ;  /* 0x0000000a03037212 */ /* 0x000fe200078e3cff */
[----:B0-----:R-:W-:Y:S01]  /*178c0*/  UMOV UR8, UR7 ;  /* 0x0000000700087c82 */ /* 0x001fe20008000000 */
[----:B------:R-:W-:Y:S02]  /*178d0*/  UMOV UR11, UR19 ;  /* 0x00000013000b7c82 */ /* 0x000fe40008000000 */
[----:B------:R0:W-:Y:S02]  /*178e0*/  UTMALDG.3D [UR8], [UR26], desc[UR16] ;  /* 0x000010081a0075b4 */ /* 0x0001e40008011000 */
[----:B0-----:R-:W-:Y:S05]  /*178f0*/  @P3 BRA `(.L_x_557) ;  /* 0xfffffffc00503947 */ /* 0x001fea000383ffff */
.L_x_553:
[----:B------:R-:W-:Y:S05]  /*17900*/  BSYNC B1 ;  /* 0x0000000000017941 */ /* 0x000fea0003800000 */
.L_x_552:
[----:B------:R-:W2:Y:S01]  /*17910*/  LDL.LU R15, [R1+0x200] ;  /* 0x00020000010f7983 */ /* 0x000ea20000300800 */
[----:B------:R-:W-:Y:S01]  /*17920*/  LOP3.LUT P1, RZ, R8, 0xff, RZ, 0xc0, !PT ;  /* 0x000000ff08ff7812 */ /* 0x000fe2000782c0ff */
[----:B------:R-:W-:Y:S02]  /*17930*/  ULDC.64 UR8, c[0x0][0x650] ;  /* 0x0001940000087ab9 */ /* 0x000fe40000000a00 */
[----:B------:R-:W3:Y:S01]  /*17940*/  LDL.LU R13, [R1+0x204] ;  /* 0x00020400010d7983 */ /* 0x000ee20000300800 */
[----:B------:R-:W-:Y:S01]  /*17950*/  IADD3 R6, R6, UR18, RZ ;  /* 0x0000001206067c10 */ /* 0x000fe2000fffe0ff */
[----:B------:R-:W-:Y:S01]  /*17960*/  UISETP.GE.U32.AND UP0, UPT, UR18, 0x6, UPT ;  /* 0x000000061200788c */ /* 0x000fe2000bf06070 */
[----:B------:R-:W-:Y:S01]  /*17970*/  BSSY B1, `(.L_x_558) ;  /* 0x0000074000017945 */ /* 0x000fe20003800000 */
[----:B------:R-:W-:Y:S02]  /*17980*/  MOV R9, 0xffffffff ;  /* 0xffffffff00097802 */ /* 0x000fe40000000f00 */
[----:B------:R-:W-:-:S02]  /*17990*/  PRMT R4, RZ, 0x7610, R4 ;  /* 0x00007610ff047816 */ /* 0x000fc40000000004 */
[----:B------:R-:W-:Y:S02]  /*179a0*/  PLOP3.LUT P3, PT, PT, PT, UP0, 0x80, 0x0 ;  /* 0x000000000000781c */ /* 0x000fe40003f6f008 */
[----:B------:R-:W0:Y:S01]  /*179b0*/  @P1 S2R R3, SR_CgaCtaId ;  /* 0x0000000000031919 */ /* 0x000e220000008800 */
[----:B------:R-:W-:Y:S02]  /*179c0*/  @P1 MOV R2, 0x400 ;  /* 0x0000040000021802 */ /* 0x000fe40000000f00 */
[----:B------:R-:W-:Y:S02]  /*179d0*/  PRMT R8, RZ, 0x7610, R8 ;  /* 0x00007610ff087816 */ /* 0x000fe40000000008 */
[----:B0-----:R-:W-:-:S04]  /*179e0*/  @P1 LEA R2, R3, R2, 0x18 ;  /* 0x0000000203021211 */ /* 0x001fc800078ec0ff */
[----:B------:R0:W-:Y:S01]  /*179f0*/  @P1 SYNCS.ARRIVE.TRANS64.A1T0 RZ, [R2+URZ+0x78], RZ ;  /* 0x000078ff02ff19a7 */ /* 0x0001e2000810003f */
[----:B------:R-:W-:Y:S01]  /*17a00*/  ISETP.GT.U32.AND P1, PT, R6, 0x5, PT ;  /* 0x000000050600780c */ /* 0x000fe20003f24070 */
[----:B0-----:R-:W-:-:S05]  /*17a10*/  IMAD.U32 R2, RZ, RZ, UR18 ;  /* 0x00000012ff027e24 */ /* 0x001fca000f8e00ff */
[----:B------:R-:W-:Y:S01]  /*17a20*/  ISETP.LT.U32.AND P1, PT, R2, 0x6, P1 ;  /* 0x000000060200780c */ /* 0x000fe20000f21070 */
[----:B------:R-:W-:-:S04]  /*17a30*/  IMAD.WIDE.U32 R2, R6, -0x55555555, RZ ;  /* 0xaaaaaaab06027825 */ /* 0x000fc800078e00ff */
[----:B------:R-:W-:Y:S01]  /*17a40*/  IMAD.MOV.U32 R2, RZ, RZ, -0x1 ;  /* 0xffffffffff027424 */ /* 0x000fe200078e00ff */
[----:B------:R-:W-:Y:S02]  /*17a50*/  SHF.R.U32.HI R5, RZ, 0x2, R3 ;  /* 0x00000002ff057819 */ /* 0x000fe40000011603 */
[----:B------:R-:W-:-:S03]  /*17a60*/  SEL R3, RZ, 0x1, !P1 ;  /* 0x00000001ff037807 */ /* 0x000fc60004800000 */
[----:B------:R-:W-:Y:S01]  /*17a70*/  IMAD R6, R5, -0x6, R6 ;  /* 0xfffffffa05067824 */ /* 0x000fe200078e0206 */
[----:B------:R-:W-:Y:S02]  /*17a80*/  LOP3.LUT R0, R0, R3, RZ, 0x3c, !PT ;  /* 0x0000000300007212 */ /* 0x000fe400078e3cff */
[----:B------:R-:W-:Y:S02]  /*17a90*/  MOV R3, 0xffffffff ;  /* 0xffffffff00037802 */ /* 0x000fe40000000f00 */
[----:B------:R-:W-:Y:S02]  /*17aa0*/  @P3 LOP3.LUT R0, R0, 0x1, R5, 0x78, !PT ;  /* 0x0000000100003812 */ /* 0x000fe400078e7805 */
[----:B---3--:R-:W-:-:S04]  /*17ab0*/  IADD3 R13, P1, R13, UR20, RZ ;  /* 0x000000140d0d7c10 */ /* 0x008fc8000ff3e0ff */
[----:B--2---:R-:W-:Y:S01]  /*17ac0*/  IADD3.X R15, R15, UR13, RZ, P1, !PT ;  /* 0x0000000d0f0f7c10 */ /* 0x004fe20008ffe4ff */
[----:B------:R0:W-:Y:S01]  /*17ad0*/  STL [R1+0x204], R13 ;  /* 0x0002040d01007387 */ /* 0x0001e20000100800 */
[----:B------:R-:W-:-:S03]  /*17ae0*/  ISETP.GE.U32.AND P1, PT, R13, UR8, PT ;  /* 0x000000080d007c0c */ /* 0x000fc6000bf26070 */
[----:B------:R0:W-:Y:S01]  /*17af0*/  STL [R1+0x200], R15 ;  /* 0x0002000f01007387 */ /* 0x0001e20000100800 */
[----:B------:R-:W-:-:S13]  /*17b00*/  ISETP.GE.U32.AND.EX P1, PT, R15, UR9, PT, P1 ;  /* 0x000000090f007c0c */ /* 0x000fda000bf26110 */
[----:B0-----:R-:W-:Y:S05]  /*17b10*/  @P1 BRA `(.L_x_559) ;  /* 0x0000000400641947 */ /* 0x001fea0003800000 */
[----:B------:R-:W0:Y:S01]  /*17b20*/  S2R R7, SR_CTAID.X ;  /* 0x0000000000077919 */ /* 0x000e220000002500 */
[----:B------:R-:W-:Y:S01]  /*17b30*/  ULDC UR7, c[0x0][0x150] ;  /* 0x0000540000077ab9 */ /* 0x000fe20000000800 */
[----:B------:R-:W1:Y:S01]  /*17b40*/  LDC R4, c[0x0][0x144] ;  /* 0x00005100ff047b82 */ /* 0x000e620000000800 */
[----:B------:R-:W-:Y:S01]  /*17b50*/  UISETP.NE.AND UP0, UPT, UR46, URZ, UPT ;  /* 0x0000003f2e00728c */ /* 0x000fe2000bf05270 */
[----:B------:R-:W2:Y:S01]  /*17b60*/  S2R R5, SR_CTAID.Y ;  /* 0x0000000000057919 */ /* 0x000ea20000002600 */
[----:B------:R-:W-:Y:S01]  /*17b70*/  ULDC.64 UR8, c[0x0][0x628] ;  /* 0x00018a0000087ab9 */ /* 0x000fe20000000a00 */
[----:B------:R-:W-:-:S03]  /*17b80*/  ULDC UR10, c[0x0][0x630] ;  /* 0x00018c00000a7ab9 */ /* 0x000fc60000000800 */
[----:B------:R-:W-:Y:S01]  /*17b90*/  PLOP3.LUT P1, PT, PT, PT, UP0, 0x80, 0x0 ;  /* 0x000000000000781c */ /* 0x000fe20003f2f008 */
[----:B------:R-:W3:Y:S01]  /*17ba0*/  LDC R10, c[0x0][0x148] ;  /* 0x00005200ff0a7b82 */ /* 0x000ee20000000800 */
[----:B0-----:R-:W-:Y:S02]  /*17bb0*/  I2FP.F32.U32 R2, R7 ;  /* 0x0000000700027245 */ /* 0x001fe40000201000 */
[----:B--2---:R-:W-:-:S03]  /*17bc0*/  I2FP.F32.U32 R3, R5 ;  /* 0x0000000500037245 */ /* 0x004fc60000201000 */
[----:B------:R-:W-:Y:S01]  /*17bd0*/  FMUL R2, R2, UR7 ;  /* 0x0000000702027c20 */ /* 0x000fe20008400000 */
[----:B------:R-:W-:Y:S02]  /*17be0*/  ULDC UR7, c[0x0][0x154] ;  /* 0x0000550000077ab9 */ /* 0x000fe40000000800 */
[----:B------:R-:W-:-:S03]  /*17bf0*/  FMUL R9, R3, UR7 ;  /* 0x0000000703097c20 */ /* 0x000fc60008400000 */
[----:B------:R-:W0:Y:S08]  /*17c00*/  F2I.U32.TRUNC.NTZ R2, R2 ;  /* 0x0000000200027305 */ /* 0x000e30000020f000 */
[----:B------:R-:W2:Y:S01]  /*17c10*/  F2I.U32.TRUNC.NTZ R9, R9 ;  /* 0x0000000900097305 */ /* 0x000ea2000020f000 */
[----:B0-----:R-:W-:Y:S02]  /*17c20*/  IMAD.MOV R3, RZ, RZ, -R2 ;  /* 0x000000ffff037224 */ /* 0x001fe400078e0a02 */
[----:B------:R-:W-:-:S02]  /*17c30*/  IMAD.MOV.U32 R2, RZ, RZ, R13 ;  /* 0x000000ffff027224 */ /* 0x000fc400078e000d */
[----:B-1----:R-:W-:Y:S01]  /*17c40*/  IMAD R7, R4, R3, R7 ;  /* 0x0000000304077224 */ /* 0x002fe200078e0207 */
[----:B--2---:R-:W-:-:S05]  /*17c50*/  IADD3 R3, -R9, RZ, RZ ;  /* 0x000000ff09037210 */ /* 0x004fca0007ffe1ff */
[----:B---3--:R-:W-:Y:S01]  /*17c60*/  @P1 IMAD R7, R10, R3, R5 ;  /* 0x000000030a071224 */ /* 0x008fe200078e0205 */
[----:B------:R-:W-:Y:S02]  /*17c70*/  ISETP.NE.U32.AND P1, PT, RZ, UR8, PT ;  /* 0x00000008ff007c0c */ /* 0x000fe4000bf25070 */
[----:B------:R-:W-:Y:S02]  /*17c80*/  MOV R3, R15 ;  /* 0x0000000f00037202 */ /* 0x000fe40000000f00 */
[----:B------:R-:W-:-:S13]  /*17c90*/  ISETP.NE.AND.EX P1, PT, RZ, UR9, PT, P1 ;  /* 0x00000009ff007c0c */ /* 0x000fda000bf25310 */
[----:B------:R-:W-:Y:S05]  /*17ca0*/  @!P1 BRA `(.L_x_560) ;  /* 0x0000000000289947 */ /* 0x000fea0003800000 */
[----:B------:R-:W-:Y:S02]  /*17cb0*/  ULDC UR7, c[0x0][0x634] ;  /* 0x00018d0000077ab9 */ /* 0x000fe40000000800 */
[----:B------:R-:W-:-:S05]  /*17cc0*/  IADD3 R3, P1, R13, UR7, RZ ;  /* 0x000000070d037c10 */ /* 0x000fca000ff3e0ff */
[----:B------:R-:W-:-:S04]  /*17cd0*/  IMAD.X R9, RZ, RZ, R15, P1 ;  /* 0x000000ffff097224 */ /* 0x000fc800008e060f */
[----:B------:R-:W-:-:S04]  /*17ce0*/  IMAD.WIDE.U32 R4, R9, UR8, RZ ;  /* 0x0000000809047c25 */ /* 0x000fc8000f8e00ff */
[----:B------:R-:W-:-:S04]  /*17cf0*/  IMAD.WIDE.U32 R4, P1, R3, UR9, R4 ;  /* 0x0000000903047c25 */ /* 0x000fc8000f820004 */
[----:B------:R-:W-:-:S04]  /*17d00*/  IMAD.WIDE.U32 R2, R3, UR8, RZ ;  /* 0x0000000803027c25 */ /* 0x000fc8000f8e00ff */
[----:B------:R-:W-:Y:S01]  /*17d10*/  IMAD.MOV.U32 R2, RZ, RZ, R5 ;  /* 0x000000ffff027224 */ /* 0x000fe200078e0005 */
[----:B------:R-:W-:Y:S02]  /*17d20*/  IADD3 RZ, P3, R3, R4, RZ ;  /* 0x0000000403ff7210 */ /* 0x000fe40007f7e0ff */
[----:B------:R-:W-:-:S03]  /*17d30*/  IADD3.X R3, RZ, RZ, RZ, P1, !PT ;  /* 0x000000ffff037210 */ /* 0x000fc60000ffe4ff */
[----:B------:R-:W-:-:S08]  /*17d40*/  IMAD.WIDE.U32.X R2, R9, UR9, R2, P3 ;  /* 0x0000000909027c25 */ /* 0x000fd000098e0402 */
.L_x_560:
[--C-:B------:R-:W-:Y:S01]  /*17d50*/  SHF.R.U64 R9, R2, UR10, R3.reuse ;  /* 0x0000000a02097c19 */ /* 0x100fe20008001203 */
[----:B------:R-:W-:Y:S01]  /*17d60*/  ULDC.64 UR8, c[0x0][0x620] ;  /* 0x0001880000087ab9 */ /* 0x000fe20000000a00 */
[----:B------:R-:W-:Y:S01]  /*17d70*/  SHF.R.U32.HI R2, RZ, UR10, R3 ;  /* 0x0000000aff027c19 */ /* 0x000fe20008011603 */
[----:B------:R-:W-:Y:S01]  /*17d80*/  ULDC UR7, c[0x0][0x618] ;  /* 0x0001860000077ab9 */ /* 0x000fe20000000800 */
[----:B------:R-:W-:Y:S02]  /*17d90*/  IADD3 R11, P1, RZ, -R9, RZ ;  /* 0x80000009ff0b7210 */ /* 0x000fe40007f3e0ff */
[----:B------:R-:W-:Y:S02]  /*17da0*/  MOV R3, R15 ;  /* 0x0000000f00037202 */ /* 0x000fe40000000f00 */
[----:B------:R-:W-:-:S05]  /*17db0*/  IADD3.X R2, RZ, ~R2, RZ, P1, !PT ;  /* 0x80000002ff027210 */ /* 0x000fca0000ffe4ff */
[----:B------:R-:W-:-:S04]  /*17dc0*/  IMAD R2, R2, UR8, RZ ;  /* 0x0000000802027c24 */ /* 0x000fc8000f8e02ff */
[----:B------:R-:W-:Y:S02]  /*17dd0*/  IMAD R5, R11, UR9, R2 ;  /* 0x000000090b057c24 */ /* 0x000fe4000f8e0202 */
[----:B------:R-:W-:-:S04]  /*17de0*/  IMAD.MOV.U32 R2, RZ, RZ, R13 ;  /* 0x000000ffff027224 */ /* 0x000fc800078e000d */
[----:B------:R-:W-:Y:S01]  /*17df0*/  IMAD.WIDE.U32 R2, R11, UR8, R2 ;  /* 0x000000080b027c25 */ /* 0x000fe2000f8e0002 */
[----:B------:R-:W-:Y:S02]  /*17e00*/  ULDC.64 UR8, c[0x0][0x640] ;  /* 0x0001900000087ab9 */ /* 0x000fe40000000a00 */
[----:B------:R-:W-:Y:S01]  /*17e10*/  ISETP.NE.U32.AND P1, PT, RZ, UR8, PT ;  /* 0x00000008ff007c0c */ /* 0x000fe2000bf25070 */
[----:B------:R-:W-:-:S03]  /*17e20*/  IMAD.IADD R3, R3, 0x1, R5 ;  /* 0x0000000103037824 */ /* 0x000fc600078e0205 */
[----:B------:R-:W-:Y:S02]  /*17e30*/  ISETP.NE.AND.EX P1, PT, RZ, UR9, PT, P1 ;  /* 0x00000009ff007c0c */ /* 0x000fe4000bf25310 */
[--C-:B------:R-:W-:Y:S02]  /*17e40*/  SHF.R.U64 R10, R2, UR7, R3.reuse ;  /* 0x00000007020a7c19 */ /* 0x100fe40008001203 */
[----:B------:R-:W-:Y:S01]  /*17e50*/  SHF.R.U32.HI R3, RZ, UR7, R3 ;  /* 0x00000007ff037c19 */ /* 0x000fe20008011603 */
[----:B------:R-:W-:-:S03]  /*17e60*/  ULDC UR7, c[0x0][0x608] ;  /* 0x0001820000077ab9 */ /* 0x000fc60000000800 */
[--C-:B------:R-:W-:Y:S02]  /*17e70*/  SHF.R.U64 R12, R10, UR7, R3.reuse ;  /* 0x000000070a0c7c19 */ /* 0x100fe40008001203 */
[----:B------:R-:W-:Y:S01]  /*17e80*/  SHF.R.U32.HI R3, RZ, UR7, R3 ;  /* 0x00000007ff037c19 */ /* 0x000fe20008011603 */
[----:B------:R-:W-:-:S03]  /*17e90*/  ULDC UR7, c[0x0][0x658] ;  /* 0x0001960000077ab9 */ /* 0x000fc60000000800 */
[--C-:B------:R-:W-:Y:S02]  /*17ea0*/  SHF.R.U32.HI R13, RZ, UR7, R3.reuse ;  /* 0x00000007ff0d7c19 */ /* 0x100fe40008011603 */
[----:B------:R-:W-:-:S03]  /*17eb0*/  SHF.R.U64 R11, R12, UR7, R3 ;  /* 0x000000070c0b7c19 */ /* 0x000fc60008001203 */
[----:B------:R-:W-:Y:S01]  /*17ec0*/  IMAD.MOV.U32 R3, RZ, RZ, R13 ;  /* 0x000000ffff037224 */ /* 0x000fe200078e000d */
[----:B------:R-:W-:Y:S01]  /*17ed0*/  MOV R2, R11 ;  /* 0x0000000b00027202 */ /* 0x000fe20000000f00 */
[----:B------:R-:W-:Y:S06]  /*17ee0*/  @!P1 BRA `(.L_x_561) ;  /* 0x0000000000289947 */ /* 0x000fec0003800000 */
[----:B------:R-:W-:Y:S02]  /*17ef0*/  ULDC UR7, c[0x0][0x64c] ;  /* 0x0001930000077ab9 */ /* 0x000fe40000000800 */
[----:B------:R-:W-:-:S04]  /*17f00*/  IADD3 R3, P1, R11, UR7, RZ ;  /* 0x000000070b037c10 */ /* 0x000fc8000ff3e0ff */
[----:B------:R-:W-:-:S05]  /*17f10*/  IADD3.X R13, RZ, R13, RZ, P1, !PT ;  /* 0x0000000dff0d7210 */ /* 0x000fca0000ffe4ff */
[----:B------:R-:W-:-:S04]  /*17f20*/  IMAD.WIDE.U32 R4, R13, UR8, RZ ;  /* 0x000000080d047c25 */ /* 0x000fc8000f8e00ff */
[----:B------:R-:W-:-:S04]  /*17f30*/  IMAD.WIDE.U32 R4, P1, R3, UR9, R4 ;  /* 0x0000000903047c25 */ /* 0x000fc8000f820004 */
[----:B------:R-:W-:Y:S01]  /*17f40*/  IMAD.WIDE.U32 R2, R3, UR8, RZ ;  /* 0x0000000803027c25 */ /* 0x000fe2000f8e00ff */
[----:B------:R-:W-:-:S04]  /*17f50*/  MOV R2, R5 ;  /* 0x0000000500027202 */ /* 0x000fc80000000f00 */
[----:B------:R-:W-:Y:S01]  /*17f60*/  IADD3 RZ, P3, R3, R4, RZ ;  /* 0x0000000403ff7210 */ /* 0x000fe20007f7e0ff */
[----:B------:R-:W-:-:S04]  /*17f70*/  IMAD.X R3, RZ, RZ, RZ, P1 ;  /* 0x000000ffff037224 */ /* 0x000fc800008e06ff */
[----:B------:R-:W-:-:S08]  /*17f80*/  IMAD.WIDE.U32.X R2, R13, UR9, R2, P3 ;  /* 0x000000090d027c25 */ /* 0x000fd000098e0402 */
.L_x_561:
[----:B------:R-:W-:Y:S01]  /*17f90*/  ULDC UR7, c[0x0][0x648] ;  /* 0x0001920000077ab9 */ /* 0x000fe20000000800 */
[----:B------:R-:W-:Y:S01]  /*17fa0*/  LOP3.LUT R12, R12, UR6, RZ, 0xc0, !PT ;  /* 0x000000060c0c7c12 */ /* 0x000fe2000f8ec0ff */
[----:B------:R-:W-:Y:S01]  /*17fb0*/  UISETP.NE.AND UP0, UPT, UR46, URZ, UPT ;  /* 0x0000003f2e00728c */ /* 0x000fe2000bf05270 */
[----:B------:R-:W-:Y:S01]  /*17fc0*/  SHF.R.U64 R3, R2, UR7, R3 ;  /* 0x0000000702037c19 */ /* 0x000fe20008001203 */
[----:B------:R-:W-:Y:S01]  /*17fd0*/  ULDC UR7, c[0x0][0x638] ;  /* 0x00018e0000077ab9 */ /* 0x000fe20000000800 */
[----:B------:R-:W-:-:S03]  /*17fe0*/  LOP3.LUT R4, R10, UR4, RZ, 0xc0, !PT ;  /* 0x000000040a047c12 */ /* 0x000fc6000f8ec0ff */
[----:B------:R-:W-:Y:S01]  /*17ff0*/  IMAD.MOV R2, RZ, RZ, -R3 ;  /* 0x000000ffff027224 */ /* 0x000fe200078e0a03 */
[----:B------:R-:W-:Y:S01]  /*18000*/  PLOP3.LUT P1, PT, PT, PT, UP0, 0x40, 0x0 ;  /* 0x000000000000781c */ /* 0x000fe20003f2e808 */
[----:B------:R-:W-:Y:S01]  /*18010*/  IMAD R12, R3, UR5, R12 ;  /* 0x00000005030c7c24 */ /* 0x000fe2000f8e020c */
[----:B------:R-:W-:Y:S01]  /*18020*/  PLOP3.LUT P3, PT, PT, PT, UP0, 0x40, 0x0 ;  /* 0x000000000000781c */ /* 0x000fe20003f6e808 */
[----:B------:R-:W-:Y:S01]  /*18030*/  IMAD R11, R2, UR7, R11 ;  /* 0x00000007020b7c24 */ /* 0x000fe2000f8e020b */
[----:B------:R-:W-:Y:S02]  /*18040*/  ULDC UR7, c[0x0][0x610] ;  /* 0x0001840000077ab9 */ /* 0x000fe40000000800 */
[----:B------:R-:W-:Y:S01]  /*18050*/  IMAD R7, R12, UR7, R7 ;  /* 0x000000070c077c24 */ /* 0x000fe2000f8e0207 */
[----:B------:R-:W-:Y:S02]  /*18060*/  ULDC UR7, c[0x0][0x600] ;  /* 0x0001800000077ab9 */ /* 0x000fe40000000800 */
[----:B------:R-:W-:-:S05]  /*18070*/  IMAD R4, R11, UR7, R4 ;  /* 0x000000070b047c24 */ /* 0x000fca000f8e0204 */
[----:B------:R-:W-:Y:S02]  /*18080*/  SEL R2, R4, R7, P1 ;  /* 0x0000000704027207 */ /* 0x000fe40000800000 */
[----:B------:R-:W-:Y:S02]  /*18090*/  SEL R3, R7, R4, P3 ;  /* 0x0000000407037207 */ /* 0x000fe40001800000 */
[----:B------:R-:W-:-:S07]  /*180a0*/  MOV R4, 0x1 ;  /* 0x0000000100047802 */ /* 0x000fce0000000f00 */
.L_x_559:
[----:B------:R-:W-:Y:S05]  /*180b0*/  BSYNC B1 ;  /* 0x0000000000017941 */ /* 0x000fea0003800000 */
.L_x_558:
[----:B------:R-:W-:-:S13]  /*180c0*/  LOP3.LUT P1, RZ, R4, 0xff, RZ, 0xc0, !PT ;  /* 0x000000ff04ff7812 */ /* 0x000fda000782c0ff */
[----:B------:R-:W-:Y:S05]  /*180d0*/  @P1 BRA `(.L_x_562) ;  /* 0xfffffff400241947 */ /* 0x000fea000383ffff */
[----:B------:R-:W-:Y:S05]  /*180e0*/  BSYNC B0 ;  /* 0x0000000000007941 */ /* 0x000fea0003800000 */
.L_x_550:
[----:B------:R-:W-:-:S03]  /*180f0*/  UMOV UR7, 0xffffffff ;  /* 0xffffffff00077882 */ /* 0x000fc60000000000 */
[----:B------:R-:W-:Y:S05]  /*18100*/  BRA.DIV UR7, `(.L_x_563) ;  /* 0x0000000607607947 */ /* 0x000fea000b800000 */
[----:B------:R-:W-:-:S13]  /*18110*/  ELECT P6, URZ, PT ;  /* 0x00000000003f782f */ /* 0x000fda00038c0000 */
.L_x_579:
[----:B------:R-:W-:Y:S04]  /*18120*/  BSSY B0, `(.L_x_564) ;  /* 0x000003e000007945 */ /* 0x000fe80003800000 */
[----:B------:R-:W-:Y:S05]  /*18130*/  @!P6 BRA `(.L_x_565) ;  /* 0x0000000000f0e947 */ /* 0x000fea0003800000 */
[----:B------:R-:W-:-:S04]  /*18140*/  ULOP3.LUT UR7, UR40, 0x2, URZ, 0xfc, !UPT ;  /* 0x0000000228077892 */ /* 0x000fc8000f8efc3f */
[----:B------:R-:W-:-:S06]  /*18150*/  UISETP.NE.AND UP0, UPT, UR7, 0x3, UPT ;  /* 0x000000030700788c */ /* 0x000fcc000bf05270 */
[----:B------:R-:W-:-:S13]  /*18160*/  PLOP3.LUT P0, PT, PT, PT, UP0, 0x80, 0x0 ;  /* 0x000000000000781c */ /* 0x000fda0003f0f008 */
[----:B------:R-:W-:Y:S05]  /*18170*/  @!P0 BRA `(.L_x_566) ;  /* 0x0000000000048947 */ /* 0x000fea0003800000 */
[----:B------:R-:W-:Y:S01]  /*18180*/  BPT.TRAP 0x1 ;  /* 0x000000040000795c */ /* 0x000fe20000300000 */
.L_x_566:
[----:B------:R-:W0:Y:S01]  /*18190*/  S2R R3, SR_CgaCtaId ;  /* 0x0000000000037919 */ /* 0x000e220000008800 */
[----:B------:R-:W-:-:S04]  /*181a0*/  MOV R2, 0x400 ;  /* 0x0000040000027802 */ /* 0x000fc80000000f00 */
[----:B0-----:R-:W-:Y:S02]  /*181b0*/  LEA R3, R3, R2, 0x18 ;  /* 0x0000000203037211 */ /* 0x001fe400078ec0ff */
[----:B------:R-:W-:-:S03]  /*181c0*/  SHF.L.U32 R2, R0, 0x1f, RZ ;  /* 0x0000001f00027819 */ /* 0x000fc600000006ff */
[----:B------:R-:W-:-:S05]  /*181d0*/  VIADD R3, R3, 0x30 ;  /* 0x0000003003037836 */ /* 0x000fca0000000000 */
[----:B------:R-:W-:-:S04]  /*181e0*/  LEA R5, R6, R3, 0x3 ;  /* 0x0000000306057211 */ /* 0x000fc800078e18ff */
[----:B------:R-:W0:Y:S02]  /*181f0*/  SYNCS.PHASECHK.TRANS64.TRYWAIT P0, [R5+URZ], R2 ;  /* 0x00000002050075a7 */ /* 0x000e24000800017f */
[----:B0-----:R-:W-:Y:S05]  /*18200*/  @!P0 BRA `(.L_x_567) ;  /* 0x0000000400408947 */ /* 0x001fea0003800000 */
.L_x_580:
[----:B------:R-:W-:-:S05]  /*18210*/  VIADD R6, R6, 0x1 ;  /* 0x0000000106067836 */ /* 0x000fca0000000000 */
[----:B------:R-:W-:-:S04]  /*18220*/  ISETP.NE.AND P0, PT, R6, 0x6, PT ;  /* 0x000000060600780c */ /* 0x000fc80003f05270 */
[----:B0-----:R-:W-:Y:S02]  /*18230*/  SEL R5, RZ, 0x1, P0 ;  /* 0x00000001ff057807 */ /* 0x001fe40000000000 */
[----:B------:R-:W-:Y:S02]  /*18240*/  SEL R6, R6, RZ, P0 ;  /* 0x000000ff06067207 */ /* 0x000fe40000000000 */
[----:B------:R-:W-:Y:S02]  /*18250*/  LOP3.LUT R5, R0, R5, RZ, 0x3c, !PT ;  /* 0x0000000500057212 */ /* 0x000fe400078e3cff */
[----:B------:R-:W-:Y:S02]  /*18260*/  LEA R7, R6, R3, 0x3 ;  /* 0x0000000306077211 */ /* 0x000fe400078e18ff */
[----:B------:R-:W-:-:S04]  /*18270*/  SHF.L.U32 R0, R5, 0x1f, RZ ;  /* 0x0000001f05007819 */ /* 0x000fc800000006ff */
[----:B------:R-:W0:Y:S02]  /*18280*/  SYNCS.PHASECHK.TRANS64.TRYWAIT P0, [R7+URZ], R0 ;  /* 0x00000000070075a7 */ /* 0x000e24000800017f */
[----:B0-----:R-:W-:Y:S05]  /*18290*/  @!P0 BRA `(.L_x_568) ;  /* 0x0000000400308947 */ /* 0x001fea0003800000 */
.L_x_581:
[----:B0-----:R-:W-:-:S05]  /*182a0*/  VIADD R0, R6, 0x1 ;  /* 0x0000000106007836 */ /* 0x001fca0000000000 */
[----:B------:R-:W-:-:S04]  /*182b0*/  ISETP.NE.AND P0, PT, R0, 0x6, PT ;  /* 0x000000060000780c */ /* 0x000fc80003f05270 */
[----:B------:R-:W-:Y:S02]  /*182c0*/  SEL R2, RZ, 0x1, P0 ;  /* 0x00000001ff027807 */ /* 0x000fe40000000000 */
[----:B------:R-:W-:Y:S02]  /*182d0*/  SEL R4, R0, RZ, P0 ;  /* 0x000000ff00047207 */ /* 0x000fe40000000000 */
[----:B------:R-:W-:Y:S02]  /*182e0*/  LOP3.LUT R5, R5, R2, RZ, 0x3c, !PT ;  /* 0x0000000205057212 */ /* 0x000fe400078e3cff */
[----:B------:R-:W-:Y:S02]  /*182f0*/  LEA R7, R4, R3, 0x3 ;  /* 0x0000000304077211 */ /* 0x000fe400078e18ff */
[----:B------:R-:W-:-:S04]  /*18300*/  SHF.L.U32 R0, R5, 0x1f, RZ ;  /* 0x0000001f05007819 */ /* 0x000fc800000006ff */
[----:B------:R-:W0:Y:S02]  /*18310*/  SYNCS.PHASECHK.TRANS64.TRYWAIT P0, [R7+URZ], R0 ;  /* 0x00000000070075a7 */ /* 0x000e24000800017f */
[----:B0-----:R-:W-:Y:S05]  /*18320*/  @!P0 BRA `(.L_x_569) ;  /* 0x0000000400208947 */ /* 0x001fea0003800000 */
.L_x_582:
        /* <DEDUP_REMOVED lines=9> */
.L_x_583:
        /* <DEDUP_REMOVED lines=9> */
.L_x_584:
[----:B0-----:R-:W-:-:S05]  /*18450*/  VIADD R0, R4, 0x1 ;  /* 0x0000000104007836 */ /* 0x001fca0000000000 */
[----:B------:R-:W-:-:S04]  /*18460*/  ISETP.NE.AND P0, PT, R0, 0x6, PT ;  /* 0x000000060000780c */ /* 0x000fc80003f05270 */
[----:B------:R-:W-:Y:S02]  /*18470*/  SEL R2, RZ, 0x1, P0 ;  /* 0x00000001ff027807 */ /* 0x000fe40000000000 */
[----:B------:R-:W-:Y:S02]  /*18480*/  SEL R0, R0, RZ, P0 ;  /* 0x000000ff00007207 */ /* 0x000fe40000000000 */
[----:B------:R-:W-:Y:S02]  /*18490*/  LOP3.LUT R2, R5, R2, RZ, 0x3c, !PT ;  /* 0x0000000205027212 */ /* 0x000fe400078e3cff */
[----:B------:R-:W-:Y:S02]  /*184a0*/  LEA R3, R0, R3, 0x3 ;  /* 0x0000000300037211 */ /* 0x000fe400078e18ff */
[----:B------:R-:W-:-:S07]  /*184b0*/  SHF.L.U32 R0, R2, 0x1f, RZ ;  /* 0x0000001f02007819 */ /* 0x000fce00000006ff */
.L_x_572:
[----:B0-----:R0:W1:Y:S02]  /*184c0*/  SYNCS.PHASECHK.TRANS64.TRYWAIT P0, [R3+URZ], R0 ;  /* 0x00000000030075a7 */ /* 0x001064000800017f */
[----:B-1----:R-:W-:Y:S05]  /*184d0*/  @!P0 NANOSLEEP.SYNCS 0x989680 ;  /* 0x009896800000895d */ /* 0x002fea0003900000 */
[----:B------:R-:W1:Y:S02]  /*184e0*/  @!P0 SYNCS.PHASECHK.TRANS64 P0, [R3+URZ], R0 ;  /* 0x00000000030085a7 */ /* 0x000e64000800007f */
[----:B-1----:R-:W-:Y:S05]  /*184f0*/  @!P0 BRA `(.L_x_572) ;  /* 0xfffffffc00f08947 */ /* 0x002fea000383ffff */
.L_x_565:
[----:B------:R-:W-:Y:S05]  /*18500*/  BSYNC B0 ;  /* 0x0000000000007941 */ /* 0x000fea0003800000 */
.L_x_564:
[----:B------:R-:W-:Y:S05]  /*18510*/  EXIT ;  /* 0x000000000000794d */ /* 0x000fea0003800000 */
.L_x_17:
[----:B-1----:R1:W3:Y:S02]  /*18520*/  SYNCS.PHASECHK.TRANS64.TRYWAIT P1, [R3+URZ], R2 ;  /* 0x00000002030075a7 */ /* 0x0022e4000802017f */
[----:B---3--:R-:W-:Y:S05]  /*18530*/  @!P1 NANOSLEEP.SYNCS 0x989680 ;  /* 0x009896800000995d */ /* 0x008fea0003900000 */
[----:B------:R-:W3:Y:S02]  /*18540*/  @!P1 SYNCS.PHASECHK.TRANS64 P1, [R3+URZ], R2 ;  /* 0x00000002030095a7 */ /* 0x000ee4000802007f */
[----:B---3--:R-:W-:Y:S05]  /*18550*/  @!P1 BRA `(.L_x_17) ;  /* 0xfffffffc00f09947 */ /* 0x008fea000383ffff */
[----:B------:R-:W-:Y:S05]  /*18560*/  BRA `(.L_x_16) ;  /* 0xfffffe8c00d07947 */ /* 0x000fea000383ffff */
.L_x_22:
[----:B-1----:R1:W2:Y:S02]  /*18570*/  SYNCS.PHASECHK.TRANS64.TRYWAIT P1, [R2+URZ], R3 ;  /* 0x00000003020075a7 */ /* 0x0022a4000802017f */
[----:B--2---:R-:W-:Y:S05]  /*18580*/  @!P1 NANOSLEEP.SYNCS 0x989680 ;  /* 0x009896800000995d */ /* 0x004fea0003900000 */
[----:B------:R-:W2:Y:S02]  /*18590*/  @!P1 SYNCS.PHASECHK.TRANS64 P1, [R2+URZ], R3 ;  /* 0x00000003020095a7 */ /* 0x000ea4000802007f */
[----:B--2---:R-:W-:Y:S05]  /*185a0*/  @!P1 BRA `(.L_x_22) ;  /* 0xfffffffc00f09947 */ /* 0x004fea000383ffff */
[----:B------:R-:W-:Y:S05]  /*185b0*/  BRA `(.L_x_21) ;  /* 0xfffffec4004c7947 */ /* 0x000fea000383ffff */
.L_x_551:
[----:B------:R-:W-:Y:S01]  /*185c0*/  BSSY B1, `(.L_x_573) ;  /* 0x0000006000017945 */ /* 0x000fe20003800000 */
[----:B------:R-:W-:-:S07]  /*185d0*/  IMAD.MOV.U32 R15, RZ, RZ, -0x1 ;  /* 0xffffffffff0f7424 */ /* 0x000fce00078e00ff */
[----:B------:R-:W-:Y:S05]  /*185e0*/  WARPSYNC.COLLECTIVE R15, `(.L_x_574) ;  /* 0x000000000f0c7348 */ /* 0x000fea0003c00000 */
[----:B------:R-:W-:Y:S02]  /*185f0*/  ELECT P6, UR62, PT ;  /* 0x00000000003e782f */ /* 0x000fe400038c0000 */
[----:B------:R-:W-:Y:S01]  /*18600*/  MOV R14, UR62 ;  /* 0x0000003e000e7c02 */ /* 0x000fe20008000f00 */
[----:B------:R-:W-:Y:S10]  /*18610*/  ENDCOLLECTIVE ;  /* 0x000000000000791b */ /* 0x000ff40003800000 */
.L_x_574:
[----:B------:R-:W-:Y:S05]  /*18620*/  BSYNC B1 ;  /* 0x0000000000017941 */ /* 0x000fea0003800000 */
.L_x_573:
[----:B------:R-:W-:Y:S05]  /*18630*/  BRA `(.L_x_575) ;  /* 0xffffffec00d87947 */ /* 0x000fea000383ffff */
.L_x_554:
[----:B0-----:R0:W1:Y:S02]  /*18640*/  SYNCS.PHASECHK.TRANS64.TRYWAIT P1, [R10+URZ+0x30], R5 ;  /* 0x000030050a0075a7 */ /* 0x001064000802017f */
[----:B-1----:R-:W-:Y:S05]  /*18650*/  @!P1 NANOSLEEP.SYNCS 0x989680 ;  /* 0x009896800000995d */ /* 0x002fea0003900000 */
[----:B------:R-:W1:Y:S02]  /*18660*/  @!P1 SYNCS.PHASECHK.TRANS64 P1, [R10+URZ+0x30], R5 ;  /* 0x000030050a0095a7 */ /* 0x000e64000802007f */
[----:B-1----:R-:W-:Y:S05]  /*18670*/  @!P1 BRA `(.L_x_554) ;  /* 0xfffffffc00f09947 */ /* 0x002fea000383ffff */
[----:B------:R-:W-:Y:S05]  /*18680*/  BRA `(.L_x_576) ;  /* 0xfffffff0000c7947 */ /* 0x000fea000383ffff */
.L_x_563:
[----:B------:R-:W-:Y:S01]  /*18690*/  BSSY B0, `(.L_x_577) ;  /* 0x0000006000007945 */ /* 0x000fe20003800000 */
[----:B------:R-:W-:-:S07]  /*186a0*/  MOV R15, 0xffffffff ;  /* 0xffffffff000f7802 */ /* 0x000fce0000000f00 */
[----:B------:R-:W-:Y:S05]  /*186b0*/  WARPSYNC.COLLECTIVE R15, `(.L_x_578) ;  /* 0x000000000f0c7348 */ /* 0x000fea0003c00000 */
[----:B------:R-:W-:Y:S02]  /*186c0*/  ELECT P6, UR62, PT ;  /* 0x00000000003e782f */ /* 0x000fe400038c0000 */
[----:B------:R-:W-:Y:S01]  /*186d0*/  MOV R14, UR62 ;  /* 0x0000003e000e7c02 */ /* 0x000fe20008000f00 */
[----:B------:R-:W-:Y:S10]  /*186e0*/  ENDCOLLECTIVE ;  /* 0x000000000000791b */ /* 0x000ff40003800000 */
.L_x_578:
[----:B------:R-:W-:Y:S05]  /*186f0*/  BSYNC B0 ;  /* 0x0000000000007941 */ /* 0x000fea0003800000 */
.L_x_577:
[----:B------:R-:W-:Y:S05]  /*18700*/  BRA `(.L_x_579) ;  /* 0xfffffff800847947 */ /* 0x000fea000383ffff */
.L_x_567:
[----:B0-----:R0:W1:Y:S02]  /*18710*/  SYNCS.PHASECHK.TRANS64.TRYWAIT P0, [R5+URZ], R2 ;  /* 0x00000002050075a7 */ /* 0x001064000800017f */
[----:B-1----:R-:W-:Y:S05]  /*18720*/  @!P0 NANOSLEEP.SYNCS 0x989680 ;  /* 0x009896800000895d */ /* 0x002fea0003900000 */
[----:B------:R-:W1:Y:S02]  /*18730*/  @!P0 SYNCS.PHASECHK.TRANS64 P0, [R5+URZ], R2 ;  /* 0x00000002050085a7 */ /* 0x000e64000800007f */
[----:B-1----:R-:W-:Y:S05]  /*18740*/  @!P0 BRA `(.L_x_567) ;  /* 0xfffffffc00f08947 */ /* 0x002fea000383ffff */
[----:B------:R-:W-:Y:S05]  /*18750*/  BRA `(.L_x_580) ;  /* 0xfffffff800ac7947 */ /* 0x000fea000383ffff */
.L_x_568:
[----:B0-----:R0:W1:Y:S02]  /*18760*/  SYNCS.PHASECHK.TRANS64.TRYWAIT P0, [R7+URZ], R0 ;  /* 0x00000000070075a7 */ /* 0x001064000800017f */
[----:B-1----:R-:W-:Y:S05]  /*18770*/  @!P0 NANOSLEEP.SYNCS 0x989680 ;  /* 0x009896800000895d */ /* 0x002fea0003900000 */
[----:B------:R-:W1:Y:S02]  /*18780*/  @!P0 SYNCS.PHASECHK.TRANS64 P0, [R7+URZ], R0 ;  /* 0x00000000070085a7 */ /* 0x000e64000800007f */
[----:B-1----:R-:W-:Y:S05]  /*18790*/  @!P0 BRA `(.L_x_568) ;  /* 0xfffffffc00f08947 */ /* 0x002fea000383ffff */
[----:B------:R-:W-:Y:S05]  /*187a0*/  BRA `(.L_x_581) ;  /* 0xfffffff800bc7947 */ /* 0x000fea000383ffff */
.L_x_569:
[----:B0-----:R0:W1:Y:S02]  /*187b0*/  SYNCS.PHASECHK.TRANS64.TRYWAIT P0, [R7+URZ], R0 ;  /* 0x00000000070075a7 */ /* 0x001064000800017f */
[----:B-1----:R-:W-:Y:S05]  /*187c0*/  @!P0 NANOSLEEP.SYNCS 0x989680 ;  /* 0x009896800000895d */ /* 0x002fea0003900000 */
[----:B------:R-:W1:Y:S02]  /*187d0*/  @!P0 SYNCS.PHASECHK.TRANS64 P0, [R7+URZ], R0 ;  /* 0x00000000070085a7 */ /* 0x000e64000800007f */
[----:B-1----:R-:W-:Y:S05]  /*187e0*/  @!P0 BRA `(.L_x_569) ;  /* 0xfffffffc00f08947 */ /* 0x002fea000383ffff */
[----:B------:R-:W-:Y:S05]  /*187f0*/  BRA `(.L_x_582) ;  /* 0xfffffff800cc7947 */ /* 0x000fea000383ffff */
.L_x_570:
[----:B0-----:R0:W1:Y:S02]  /*18800*/  SYNCS.PHASECHK.TRANS64.TRYWAIT P0, [R7+URZ], R0 ;  /* 0x00000000070075a7 */ /* 0x001064000800017f */
[----:B-1----:R-:W-:Y:S05]  /*18810*/  @!P0 NANOSLEEP.SYNCS 0x989680 ;  /* 0x009896800000895d */ /* 0x002fea0003900000 */
[----:B------:R-:W1:Y:S02]  /*18820*/  @!P0 SYNCS.PHASECHK.TRANS64 P0, [R7+URZ], R0 ;  /* 0x00000000070085a7 */ /* 0x000e64000800007f */
[----:B-1----:R-:W-:Y:S05]  /*18830*/  @!P0 BRA `(.L_x_570) ;  /* 0xfffffffc00f08947 */ /* 0x002fea000383ffff */
[----:B------:R-:W-:Y:S05]  /*18840*/  BRA `(.L_x_583) ;  /* 0xfffffff800dc7947 */ /* 0x000fea000383ffff */
.L_x_571:
[----:B0-----:R0:W1:Y:S02]  /*18850*/  SYNCS.PHASECHK.TRANS64.TRYWAIT P0, [R7+URZ], R0 ;  /* 0x00000000070075a7 */ /* 0x001064000800017f */
[----:B-1----:R-:W-:Y:S05]  /*18860*/  @!P0 NANOSLEEP.SYNCS 0x989680 ;  /* 0x009896800000895d */ /* 0x002fea0003900000 */
[----:B------:R-:W1:Y:S02]  /*18870*/  @!P0 SYNCS.PHASECHK.TRANS64 P0, [R7+URZ], R0 ;  /* 0x00000000070085a7 */ /* 0x000e64000800007f */
[----:B-1----:R-:W-:Y:S05]  /*18880*/  @!P0 BRA `(.L_x_571) ;  /* 0xfffffffc00f08947 */ /* 0x002fea000383ffff */
[----:B------:R-:W-:Y:S05]  /*18890*/  BRA `(.L_x_584) ;  /* 0xfffffff800ec7947 */ /* 0x000fea000383ffff */
.L_x_585:
[----:B------:R-:W-:-:S00]  /*188a0*/  BRA `(.L_x_585) ;  /* 0xfffffffc00fc7947 */ /* 0x000fc0000383ffff */
[----:B------:R-:W-:-:S00]  /*188b0*/  NOP ;  /* 0x0000000000007918 */ /* 0x000fc00000000000 */
        /* <DEDUP_REMOVED lines=12> */
.L_x_586:


//--------------------- .nv.global.init           --------------------------
	.section	.nv.global.init,"aw",@progbits
.nv.global.init:
	.type		$str$22,@object
	.size		$str$22,($str$23 - $str$22)
$str$22:
        /*0000*/ 	.byte	0x6b, 0x5f, 0x74, 0x69, 0x6c, 0x65, 0x5f, 0x63, 0x6f, 0x75, 0x6e, 0x74, 0x20, 0x3e, 0x3d, 0x20
        /*0010*/ 	.byte	0x31, 0x00
	.type		$str$23,@object
	.size		$str$23,(__unnamed_1 - $str$23)
$str$23:
        /*0012*/ 	.byte	0x2f, 0x74, 0x6d, 0x70, 0x2f, 0x63, 0x75, 0x74, 0x6c, 0x61, 0x73, 0x73, 0x5f, 0x73, 0x77, 0x65
        /*0022*/ 	.byte	0x65, 0x70, 0x5f, 0x73, 0x72, 0x63, 0x2f, 0x69, 0x6e, 0x63, 0x6c, 0x75, 0x64, 0x65, 0x2f, 0x63
        /*0032*/ 	.byte	0x75, 0x74, 0x6c, 0x61, 0x73, 0x73, 0x2f, 0x67, 0x65, 0x6d, 0x6d, 0x2f, 0x63, 0x6f, 0x6c, 0x6c
        /*0042*/ 	.byte	0x65, 0x63, 0x74, 0x69, 0x76, 0x65, 0x2f, 0x73, 0x6d, 0x39, 0x30, 0x5f, 0x6d, 0x6d, 0x61, 0x5f
        /*0052*/ 	.byte	0x74, 0x6d, 0x61, 0x5f, 0x67, 0x6d, 0x6d, 0x61, 0x5f, 0x73, 0x73, 0x5f, 0x77, 0x61, 0x72, 0x70
        /*0062*/ 	.byte	0x73, 0x70, 0x65, 0x63, 0x69, 0x61, 0x6c, 0x69, 0x7a, 0x65, 0x64, 0x2e, 0x68, 0x70, 0x70, 0x00
	.type		__unnamed_1,@object
	.size		__unnamed_1,(.L_0 - __unnamed_1)
__unnamed_1:
        /* <DEDUP_REMOVED lines=173> */
        /*0b42*/ 	.byte	0x6e, 0x74, 0x69, 0x74, 0x79, 0x5d, 0x00
.L_0:


//--------------------- .nv.shared._ZN7cutlass13device_kernelINS_4gemm6kernel13GemmUniversalIN4cute5tupleIJiiiiEEENS1_10collective13CollectiveMmaINS1_34MainloopSm90TmaGmmaWarpSpecializedILi6ENS5_IJNS4_1CILi1EEESB_SB_EEENS1_35KernelTmaWarpSpecializedCooperativeEEENS5_IJNSA_ILi256EEESF_NSA_ILi128EEEEEEaNS5_IJlSB_lEEEaSI_NS4_8TiledMMAINS4_8MMA_AtomIJNS4_4SM904GMMA27MMA_64x256x32_S32S8S8_SS_TNEEEENS4_6LayoutINS5_IJNSA_ILi2EEESB_SB_EEENS5_IJSB_NSA_ILi0EEESS_EEEEENS5_IJNS4_10UnderscoreESV_SV_EEEEENS4_13SM90_TMA_LOADENS4_14ComposedLayoutINS4_7SwizzleILi3ELi4ELi3EEENS4_18smem_ptr_flag_bitsILi8EEENSP_INS5_IJNSA_ILi8EEESG_EEENS5_IJSG_SB_EEEEEEEvNS4_8identityESY_S18_vS19_EENS_8epilogue10collective6detail29Sm90TmaWarpSpecializedAdapterINS1C_15DefaultEpilogueIaSI_SI_NS1B_6thread17LinearCombinationIaLi1EiiLNS1G_9ScaleType4KindE0ELNS_15FloatRoundStyleE2EaEENS1_15EpilogueDefaultEEEEEvvEEEEvNT_6ParamsE --------------------------
	.section	.nv.shared._ZN7cutlass13device_kernelINS_4gemm6kernel13GemmUniversalIN4cute5tupleIJiiiiEEENS1_10collective13CollectiveMmaINS1_34MainloopSm90TmaGmmaWarpSpecializedILi6ENS5_IJNS4_1CILi1EEESB_SB_EEENS1_35KernelTmaWarpSpecializedCooperativeEEENS5_IJNSA_ILi256EEESF_NSA_ILi128EEEEEEaNS5_IJlSB_lEEEaSI_NS4_8TiledMMAINS4_8MMA_AtomIJNS4_4SM904GMMA27MMA_64x256x32_S32S8S8_SS_TNEEEENS4_6LayoutINS5_IJNSA_ILi2EEESB_SB_EEENS5_IJSB_NSA_ILi0EEESS_EEEEENS5_IJNS4_10UnderscoreESV_SV_EEEEENS4_13SM90_TMA_LOADENS4_14ComposedLayoutINS4_7SwizzleILi3ELi4ELi3EEENS4_18smem_ptr_flag_bitsILi8EEENSP_INS5_IJNSA_ILi8EEESG_EEENS5_IJSG_SB_EEEEEEEvNS4_8identityESY_S18_vS19_EENS_8epilogue10collective6detail29Sm90TmaWarpSpecializedAdapterINS1C_15DefaultEpilogueIaSI_SI_NS1B_6thread17LinearCombinationIaLi1EiiLNS1G_9ScaleType4KindE0ELNS_15FloatRoundStyleE2EaEENS1_15EpilogueDefaultEEEEEvvEEEEvNT_6ParamsE,"aw",@nobits
	.sectionflags	@""
	.align	16
	.zero		1024


//--------------------- .nv.shared.reserved.0     --------------------------
	.section	.nv.shared.reserved.0,"aw",@nobits
	.weak		__nv_reservedSMEM_offset_0_alias
	.size		__nv_reservedSMEM_offset_0_alias, 0, 0
	.other		__nv_reservedSMEM_offset_0_alias,@"STO_CUDA_RESERVED_SHARED STV_DEFAULT"
__nv_reservedSMEM_offset_0_alias:
	.zero		0


//--------------------- .nv.global                --------------------------
	.section	.nv.global,"aw",@nobits
.nv.global:
	.type		_ZN40_INTERNAL_d3004aab_4_k_cu_d61423de_323624cute1_E,@object
	.size		_ZN40_INTERNAL_d3004aab_4_k_cu_d61423de_323624cute1_E,(_ZN40_INTERNAL_d3004aab_4_k_cu_d61423de_323624cuda3std3__45__cpo6cbeginE - _ZN40_INTERNAL_d3004aab_4_k_cu_d61423de_323624cute1_E)
_ZN40_INTERNAL_d3004aab_4_k_cu_d61423de_323624cute1_E:
	.zero		1
	.type		_ZN40_INTERNAL_d3004aab_4_k_cu_d61423de_323624cuda3std3__45__cpo6cbeginE,@object
	.size		_ZN40_INTERNAL_d3004aab_4_k_cu_d61423de_323624cuda3std3__45__cpo6cbeginE,(_ZN40_INTERNAL_d3004aab_4_k_cu_d61423de_323624cuda3std3__48in_placeE - _ZN40_INTERNAL_d3004aab_4_k_cu_d61423de_323624cuda3std3__45__cpo6cbeginE)
_ZN40_INTERNAL_d3004aab_4_k_cu_d61423de_323624cuda3std3__45__cpo6cbeginE:
	.zero		1
	.type		_ZN40_INTERNAL_d3004aab_4_k_cu_d61423de_323624cuda3std3__48in_placeE,@object
	.size		_ZN40_INTERNAL_d3004aab_4_k_cu_d61423de_323624cuda3std3__48in_placeE,(_ZN40_INTERNAL_d3004aab_4_k_cu_d61423de_323624cuda3std6ranges3__45__cpo9iter_moveE - _ZN40_INTERNAL_d3004aab_4_k_cu_d61423de_323624cuda3std3__48in_placeE)
_ZN40_INTERNAL_d3004aab_4_k_cu_d61423de_323624cuda3std3__48in_placeE:
	.zero		1
	.type		_ZN40_INTERNAL_d3004aab_4_k_cu_d61423de_323624cuda3std6ranges3__45__cpo9iter_moveE,@object
	.size		_ZN40_INTERNAL_d3004aab_4_k_cu_d61423de_323624cuda3std6ranges3__45__cpo9iter_moveE,(_ZN40_INTERNAL_d3004aab_4_k_cu_d61423de_323624cuda3std3__45__cpo5beginE - _ZN40_INTERNAL_d3004aab_4_k_cu_d61423de_323624cuda3std6ranges3__45__cpo9iter_moveE)
_ZN40_INTERNAL_d3004aab_4_k_cu_d61423de_323624cuda3std6ranges3__45__cpo9iter_moveE:
	.zero		1
	.type		_ZN40_INTERNAL_d3004aab_4_k_cu_d61423de_323624cuda3std3__45__cpo5beginE,@object
	.size		_ZN40_INTERNAL_d3004aab_4_k_cu_d61423de_323624cuda3std3__45__cpo5beginE,(_ZN40_INTERNAL_d3004aab_4_k_cu_d61423de_323624cuda3std3__442_GLOBAL__N__d3004aab_4_k_cu_d61423de_323626ignoreE - _ZN40_INTERNAL_d3004aab_4_k_cu_d61423de_323624cuda3std3__45__cpo5beginE)
_ZN40_INTERNAL_d3004aab_4_k_cu_d61423de_323624cuda3std3__45__cpo5beginE:
	.zero		1
	.type		_ZN40_INTERNAL_d3004aab_4_k_cu_d61423de_323624cuda3std3__442_GLOBAL__N__d3004aab_4_k_cu_d61423de_323626ignoreE,@object
	.size		_ZN40_INTERNAL_d3004aab_4_k_cu_d61423de_323624cuda3std3__442_GLOBAL__N__d3004aab_4_k_cu_d61423de_323626ignoreE,(_ZN40_INTERNAL_d3004aab_4_k_cu_d61423de_323624cute7productE - _ZN40_INTERNAL_d3004aab_4_k_cu_d61423de_323624cuda3std3__442_GLOBAL__N__d3004aab_4_k_cu_d61423de_323626ignoreE)
_ZN40_INTERNAL_d3004aab_4_k_cu_d61423de_323624cuda3std3__442_GLOBAL__N__d3004aab_4_k_cu_d61423de_323626ignoreE:
	.zero		1
	.type		_ZN40_INTERNAL_d3004aab_4_k_cu_d61423de_323624cute7productE,@object
	.size		_ZN40_INTERNAL_d3004aab_4_k_cu_d61423de_323624cute7productE,(_ZN40_INTERNAL_d3004aab_4_k_cu_d61423de_323624cuda3std3__45__cpo3endE - _ZN40_INTERNAL_d3004aab_4_k_cu_d61423de_323624cute7productE)
_ZN40_INTERNAL_d3004aab_4_k_cu_d61423de_323624cute7productE:
	.zero		1
	.type		_ZN40_INTERNAL_d3004aab_4_k_cu_d61423de_323624cuda3std3__45__cpo3endE,@object
	.size		_ZN40_INTERNAL_d3004aab_4_k_cu_d61423de_323624cuda3std3__45__cpo3endE,(_ZN40_INTERNAL_d3004aab_4_k_cu_d61423de_323624cuda3std3__419piecewise_constructE - _ZN40_INTERNAL_d3004aab_4_k_cu_d61423de_323624cuda3std3__45__cpo3endE)
_ZN40_INTERNAL_d3004aab_4_k_cu_d61423de_323624cuda3std3__45__cpo3endE:
	.zero		1
	.type		_ZN40_INTERNAL_d3004aab_4_k_cu_d61423de_323624cuda3std3__419piecewise_constructE,@object
	.size		_ZN40_INTERNAL_d3004aab_4_k_cu_d61423de_323624cuda3std3__419piecewise_constructE,(_ZN40_INTERNAL_d3004aab_4_k_cu_d61423de_323624cuda3std3__45__cpo4cendE - _ZN40_INTERNAL_d3004aab_4_k_cu_d61423de_323624cuda3std3__419piecewise_constructE)
_ZN40_INTERNAL_d3004aab_4_k_cu_d61423de_323624cuda3std3__419piecewise_constructE:
	.zero		1
	.type		_ZN40_INTERNAL_d3004aab_4_k_cu_d61423de_323624cuda3std3__45__cpo4cendE,@object
	.size		_ZN40_INTERNAL_d3004aab_4_k_cu_d61423de_323624cuda3std3__45__cpo4cendE,(_ZN40_INTERNAL_d3004aab_4_k_cu_d61423de_323624cuda3std6ranges3__45__cpo4swapE - _ZN40_INTERNAL_d3004aab_4_k_cu_d61423de_323624cuda3std3__45__cpo4cendE)
_ZN40_INTERNAL_d3004aab_4_k_cu_d61423de_323624cuda3std3__45__cpo4cendE:
	.zero		1
	.type		_ZN40_INTERNAL_d3004aab_4_k_cu_d61423de_323624cuda3std6ranges3__45__cpo4swapE,@object
	.size		_ZN40_INTERNAL_d3004aab_4_k_cu_d61423de_323624cuda3std6ranges3__45__cpo4swapE,(.L_8 - _ZN40_INTERNAL_d3004aab_4_k_cu_d61423de_323624cuda3std6ranges3__45__cpo4swapE)
_ZN40_INTERNAL_d3004aab_4_k_cu_d61423de_323624cuda3std6ranges3__45__cpo4swapE:
	.zero		1
.L_8:


//--------------------- .nv.constant0._ZN7cutlass13device_kernelINS_4gemm6kernel13GemmUniversalIN4cute5tupleIJiiiiEEENS1_10collective13CollectiveMmaINS1_34MainloopSm90TmaGmmaWarpSpecializedILi6ENS5_IJNS4_1CILi1EEESB_SB_EEENS1_35KernelTmaWarpSpecializedCooperativeEEENS5_IJNSA_ILi256EEESF_NSA_ILi128EEEEEEaNS5_IJlSB_lEEEaSI_NS4_8TiledMMAINS4_8MMA_AtomIJNS4_4SM904GMMA27MMA_64x256x32_S32S8S8_SS_TNEEEENS4_6LayoutINS5_IJNSA_ILi2EEESB_SB_EEENS5_IJSB_NSA_ILi0EEESS_EEEEENS5_IJNS4_10UnderscoreESV_SV_EEEEENS4_13SM90_TMA_LOADENS4_14ComposedLayoutINS4_7SwizzleILi3ELi4ELi3EEENS4_18smem_ptr_flag_bitsILi8EEENSP_INS5_IJNSA_ILi8EEESG_EEENS5_IJSG_SB_EEEEEEEvNS4_8identityESY_S18_vS19_EENS_8epilogue10collective6detail29Sm90TmaWarpSpecializedAdapterINS1C_15DefaultEpilogueIaSI_SI_NS1B_6thread17LinearCombinationIaLi1EiiLNS1G_9ScaleType4KindE0ELNS_15FloatRoundStyleE2EaEENS1_15EpilogueDefaultEEEEEvvEEEEvNT_6ParamsE --------------------------
	.section	.nv.constant0._ZN7cutlass13device_kernelINS_4gemm6kernel13GemmUniversalIN4cute5tupleIJiiiiEEENS1_10collective13CollectiveMmaINS1_34MainloopSm90TmaGmmaWarpSpecializedILi6ENS5_IJNS4_1CILi1EEESB_SB_EEENS1_35KernelTmaWarpSpecializedCooperativeEEENS5_IJNSA_ILi256EEESF_NSA_ILi128EEEEEEaNS5_IJlSB_lEEEaSI_NS4_8TiledMMAINS4_8MMA_AtomIJNS4_4SM904GMMA27MMA_64x256x32_S32S8S8_SS_TNEEEENS4_6LayoutINS5_IJNSA_ILi2EEESB_SB_EEENS5_IJSB_NSA_ILi0EEESS_EEEEENS5_IJNS4_10UnderscoreESV_SV_EEEEENS4_13SM90_TMA_LOADENS4_14ComposedLayoutINS4_7SwizzleILi3ELi4ELi3EEENS4_18smem_ptr_flag_bitsILi8EEENSP_INS5_IJNSA_ILi8EEESG_EEENS5_IJSG_SB_EEEEEEEvNS4_8identityESY_S18_vS19_EENS_8epilogue10collective6detail29Sm90TmaWarpSpecializedAdapterINS1C_15DefaultEpilogueIaSI_SI_NS1B_6thread17LinearCombinationIaLi1EiiLNS1G_9ScaleType4KindE0ELNS_15FloatRoundStyleE2EaEENS1_15EpilogueDefaultEEEEEvvEEEEvNT_6ParamsE,"a",@progbits
	.sectionflags	@""
	.align	4
.nv.constant0._ZN7cutlass13device_kernelINS_4gemm6kernel13GemmUniversalIN4cute5tupleIJiiiiEEENS1_10collective13CollectiveMmaINS1_34MainloopSm90TmaGmmaWarpSpecializedILi6ENS5_IJNS4_1CILi1EEESB_SB_EEENS1_35KernelTmaWarpSpecializedCooperativeEEENS5_IJNSA_ILi256EEESF_NSA_ILi128EEEEEEaNS5_IJlSB_lEEEaSI_NS4_8TiledMMAINS4_8MMA_AtomIJNS4_4SM904GMMA27MMA_64x256x32_S32S8S8_SS_TNEEEENS4_6LayoutINS5_IJNSA_ILi2EEESB_SB_EEENS5_IJSB_NSA_ILi0EEESS_EEEEENS5_IJNS4_10UnderscoreESV_SV_EEEEENS4_13SM90_TMA_LOADENS4_14ComposedLayoutINS4_7SwizzleILi3ELi4ELi3EEENS4_18smem_ptr_flag_bitsILi8EEENSP_INS5_IJNSA_ILi8EEESG_EEENS5_IJSG_SB_EEEEEEEvNS4_8identityESY_S18_vS19_EENS_8epilogue10collective6detail29Sm90TmaWarpSpecializedAdapterINS1C_15DefaultEpilogueIaSI_SI_NS1B_6thread17LinearCombinationIaLi1EiiLNS1G_9ScaleType4KindE0ELNS_15FloatRoundStyleE2EaEENS1_15EpilogueDefaultEEEEEvvEEEEvNT_6ParamsE:
	.zero		1664


//--------------------- SYMBOLS --------------------------

	.type		.nv.reservedSmem.offset0,@object
	.size		.nv.reservedSmem.offset0,0x4
	.type		__assertfail,@function
